//
// Generated by NVIDIA NVVM Compiler
//
// Compiler Build ID: CL-36424714
// Cuda compilation tools, release 13.0, V13.0.88
// Based on NVVM 20.0.0
//

.version 9.0
.target sm_100
.address_size 64

	// .globl	_Z7PPnoisePhS_S_mii
.global .align 4 .b8 precalc_xorwow_matrix[102400];
.global .align 4 .b8 precalc_xorwow_offset_matrix[102400];
.global .align 4 .b8 mrg32k3aM1[2304];
.global .align 4 .b8 mrg32k3aM2[2304];
.global .align 4 .b8 mrg32k3aM1SubSeq[2016];
.global .align 4 .b8 mrg32k3aM2SubSeq[2016];
.global .align 4 .b8 mrg32k3aM1Seq[2304];
.global .align 4 .b8 mrg32k3aM2Seq[2304];
.const .align 8 .b8 __cr_lgamma_table[72];

.visible .entry _Z7PPnoisePhS_S_mii(
	.param .u64 .ptr .align 1 _Z7PPnoisePhS_S_mii_param_0,
	.param .u64 .ptr .align 1 _Z7PPnoisePhS_S_mii_param_1,
	.param .u64 .ptr .align 1 _Z7PPnoisePhS_S_mii_param_2,
	.param .u64 _Z7PPnoisePhS_S_mii_param_3,
	.param .u32 _Z7PPnoisePhS_S_mii_param_4,
	.param .u32 _Z7PPnoisePhS_S_mii_param_5
)
{
	.local .align 8 .b8 	__local_depot0[48];
	.reg .b64 	%SP;
	.reg .b64 	%SPL;
	.reg .pred 	%p<127>;
	.reg .b16 	%rs<4>;
	.reg .b32 	%r<2403>;
	.reg .b64 	%rd<56>;

	mov.u64 	%SPL, __local_depot0;
	ld.param.u64 	%rd19, [_Z7PPnoisePhS_S_mii_param_1];
	ld.param.u64 	%rd21, [_Z7PPnoisePhS_S_mii_param_3];
	ld.param.u32 	%r1085, [_Z7PPnoisePhS_S_mii_param_4];
	ld.param.u32 	%r1086, [_Z7PPnoisePhS_S_mii_param_5];
	add.u64 	%rd1, %SPL, 0;
	mov.u32 	%r1087, %tid.x;
	mov.u32 	%r1088, %ctaid.x;
	mov.u32 	%r1089, %ntid.x;
	mad.lo.s32 	%r1, %r1088, %r1089, %r1087;
	mov.u32 	%r1090, %tid.y;
	mov.u32 	%r1091, %ctaid.y;
	mov.u32 	%r1092, %ntid.y;
	mad.lo.s32 	%r1093, %r1091, %r1092, %r1090;
	cvt.u64.u32 	%rd2, %r1093;
	xor.b32  	%r1094, %r1086, -1429050551;
	mul.lo.s32 	%r1095, %r1094, 1099087573;
	setp.gt.s32 	%p1, %r1086, -1;
	selp.b32 	%r1096, -644748465, -1947113066, %p1;
	add.s32 	%r1097, %r1096, %r1095;
	add.s32 	%r2, %r1097, 6615241;
	add.s32 	%r2137, %r1095, 123456789;
	st.local.v2.u32 	[%rd1], {%r2, %r2137};
	xor.b32  	%r2136, %r1095, 362436069;
	add.s32 	%r1098, %r1096, 521288629;
	st.local.v2.u32 	[%rd1+8], {%r2136, %r1098};
	xor.b32  	%r1099, %r1096, 88675123;
	add.s32 	%r2133, %r1095, 5783321;
	st.local.v2.u32 	[%rd1+16], {%r1099, %r2133};
	setp.eq.s32 	%p2, %r1, 0;
	@%p2 bra 	$L__BB0_115;
	cvt.s64.s32 	%rd54, %r1;
	mov.b32 	%r1834, 0;
$L__BB0_2:
	mov.u64 	%rd4, %rd54;
	and.b64  	%rd5, %rd4, 3;
	setp.eq.s64 	%p3, %rd5, 0;
	@%p3 bra 	$L__BB0_114;
	mul.wide.u32 	%rd23, %r1834, 3200;
	mov.u64 	%rd24, precalc_xorwow_matrix;
	add.s64 	%rd6, %rd24, %rd23;
	mov.b32 	%r2133, 0;
	mov.u32 	%r1851, %r2133;
	mov.u32 	%r1852, %r2133;
	mov.u32 	%r2136, %r2133;
	mov.u32 	%r2137, %r2133;
	mov.u32 	%r1843, %r2133;
$L__BB0_4:
	mul.wide.u32 	%rd25, %r1843, 4;
	add.s64 	%rd26, %rd1, %rd25;
	ld.local.u32 	%r19, [%rd26+4];
	shl.b32 	%r20, %r1843, 5;
	mov.b32 	%r1849, 0;
$L__BB0_5:
	.pragma "nounroll";
	shr.u32 	%r1103, %r19, %r1849;
	and.b32  	%r1104, %r1103, 1;
	setp.eq.b32 	%p4, %r1104, 1;
	not.pred 	%p5, %p4;
	add.s32 	%r1105, %r20, %r1849;
	mul.lo.s32 	%r1106, %r1105, 5;
	mul.wide.u32 	%rd27, %r1106, 4;
	add.s64 	%rd7, %rd6, %rd27;
	@%p5 bra 	$L__BB0_7;
	ld.global.u32 	%r1107, [%rd7];
	xor.b32  	%r2137, %r2137, %r1107;
	ld.global.u32 	%r1108, [%rd7+4];
	xor.b32  	%r2136, %r2136, %r1108;
	ld.global.u32 	%r1109, [%rd7+8];
	xor.b32  	%r1852, %r1852, %r1109;
	ld.global.u32 	%r1110, [%rd7+12];
	xor.b32  	%r1851, %r1851, %r1110;
	ld.global.u32 	%r1111, [%rd7+16];
	xor.b32  	%r2133, %r2133, %r1111;
$L__BB0_7:
	and.b32  	%r1113, %r1103, 2;
	setp.eq.s32 	%p6, %r1113, 0;
	@%p6 bra 	$L__BB0_9;
	ld.global.u32 	%r1114, [%rd7+20];
	xor.b32  	%r2137, %r2137, %r1114;
	ld.global.u32 	%r1115, [%rd7+24];
	xor.b32  	%r2136, %r2136, %r1115;
	ld.global.u32 	%r1116, [%rd7+28];
	xor.b32  	%r1852, %r1852, %r1116;
	ld.global.u32 	%r1117, [%rd7+32];
	xor.b32  	%r1851, %r1851, %r1117;
	ld.global.u32 	%r1118, [%rd7+36];
	xor.b32  	%r2133, %r2133, %r1118;
$L__BB0_9:
	and.b32  	%r1120, %r1103, 4;
	setp.eq.s32 	%p7, %r1120, 0;
	@%p7 bra 	$L__BB0_11;
	ld.global.u32 	%r1121, [%rd7+40];
	xor.b32  	%r2137, %r2137, %r1121;
	ld.global.u32 	%r1122, [%rd7+44];
	xor.b32  	%r2136, %r2136, %r1122;
	ld.global.u32 	%r1123, [%rd7+48];
	xor.b32  	%r1852, %r1852, %r1123;
	ld.global.u32 	%r1124, [%rd7+52];
	xor.b32  	%r1851, %r1851, %r1124;
	ld.global.u32 	%r1125, [%rd7+56];
	xor.b32  	%r2133, %r2133, %r1125;
$L__BB0_11:
	and.b32  	%r1127, %r1103, 8;
	setp.eq.s32 	%p8, %r1127, 0;
	@%p8 bra 	$L__BB0_13;
	ld.global.u32 	%r1128, [%rd7+60];
	xor.b32  	%r2137, %r2137, %r1128;
	ld.global.u32 	%r1129, [%rd7+64];
	xor.b32  	%r2136, %r2136, %r1129;
	ld.global.u32 	%r1130, [%rd7+68];
	xor.b32  	%r1852, %r1852, %r1130;
	ld.global.u32 	%r1131, [%rd7+72];
	xor.b32  	%r1851, %r1851, %r1131;
	ld.global.u32 	%r1132, [%rd7+76];
	xor.b32  	%r2133, %r2133, %r1132;
$L__BB0_13:
	and.b32  	%r1134, %r1103, 16;
	setp.eq.s32 	%p9, %r1134, 0;
	@%p9 bra 	$L__BB0_15;
	ld.global.u32 	%r1135, [%rd7+80];
	xor.b32  	%r2137, %r2137, %r1135;
	ld.global.u32 	%r1136, [%rd7+84];
	xor.b32  	%r2136, %r2136, %r1136;
	ld.global.u32 	%r1137, [%rd7+88];
	xor.b32  	%r1852, %r1852, %r1137;
	ld.global.u32 	%r1138, [%rd7+92];
	xor.b32  	%r1851, %r1851, %r1138;
	ld.global.u32 	%r1139, [%rd7+96];
	xor.b32  	%r2133, %r2133, %r1139;
$L__BB0_15:
	and.b32  	%r1141, %r1103, 32;
	setp.eq.s32 	%p10, %r1141, 0;
	@%p10 bra 	$L__BB0_17;
	ld.global.u32 	%r1142, [%rd7+100];
	xor.b32  	%r2137, %r2137, %r1142;
	ld.global.u32 	%r1143, [%rd7+104];
	xor.b32  	%r2136, %r2136, %r1143;
	ld.global.u32 	%r1144, [%rd7+108];
	xor.b32  	%r1852, %r1852, %r1144;
	ld.global.u32 	%r1145, [%rd7+112];
	xor.b32  	%r1851, %r1851, %r1145;
	ld.global.u32 	%r1146, [%rd7+116];
	xor.b32  	%r2133, %r2133, %r1146;
$L__BB0_17:
	and.b32  	%r1148, %r1103, 64;
	setp.eq.s32 	%p11, %r1148, 0;
	@%p11 bra 	$L__BB0_19;
	ld.global.u32 	%r1149, [%rd7+120];
	xor.b32  	%r2137, %r2137, %r1149;
	ld.global.u32 	%r1150, [%rd7+124];
	xor.b32  	%r2136, %r2136, %r1150;
	ld.global.u32 	%r1151, [%rd7+128];
	xor.b32  	%r1852, %r1852, %r1151;
	ld.global.u32 	%r1152, [%rd7+132];
	xor.b32  	%r1851, %r1851, %r1152;
	ld.global.u32 	%r1153, [%rd7+136];
	xor.b32  	%r2133, %r2133, %r1153;
$L__BB0_19:
	and.b32  	%r1155, %r1103, 128;
	setp.eq.s32 	%p12, %r1155, 0;
	@%p12 bra 	$L__BB0_21;
	ld.global.u32 	%r1156, [%rd7+140];
	xor.b32  	%r2137, %r2137, %r1156;
	ld.global.u32 	%r1157, [%rd7+144];
	xor.b32  	%r2136, %r2136, %r1157;
	ld.global.u32 	%r1158, [%rd7+148];
	xor.b32  	%r1852, %r1852, %r1158;
	ld.global.u32 	%r1159, [%rd7+152];
	xor.b32  	%r1851, %r1851, %r1159;
	ld.global.u32 	%r1160, [%rd7+156];
	xor.b32  	%r2133, %r2133, %r1160;
$L__BB0_21:
	and.b32  	%r1162, %r1103, 256;
	setp.eq.s32 	%p13, %r1162, 0;
	@%p13 bra 	$L__BB0_23;
	ld.global.u32 	%r1163, [%rd7+160];
	xor.b32  	%r2137, %r2137, %r1163;
	ld.global.u32 	%r1164, [%rd7+164];
	xor.b32  	%r2136, %r2136, %r1164;
	ld.global.u32 	%r1165, [%rd7+168];
	xor.b32  	%r1852, %r1852, %r1165;
	ld.global.u32 	%r1166, [%rd7+172];
	xor.b32  	%r1851, %r1851, %r1166;
	ld.global.u32 	%r1167, [%rd7+176];
	xor.b32  	%r2133, %r2133, %r1167;
$L__BB0_23:
	and.b32  	%r1169, %r1103, 512;
	setp.eq.s32 	%p14, %r1169, 0;
	@%p14 bra 	$L__BB0_25;
	ld.global.u32 	%r1170, [%rd7+180];
	xor.b32  	%r2137, %r2137, %r1170;
	ld.global.u32 	%r1171, [%rd7+184];
	xor.b32  	%r2136, %r2136, %r1171;
	ld.global.u32 	%r1172, [%rd7+188];
	xor.b32  	%r1852, %r1852, %r1172;
	ld.global.u32 	%r1173, [%rd7+192];
	xor.b32  	%r1851, %r1851, %r1173;
	ld.global.u32 	%r1174, [%rd7+196];
	xor.b32  	%r2133, %r2133, %r1174;
$L__BB0_25:
	and.b32  	%r1176, %r1103, 1024;
	setp.eq.s32 	%p15, %r1176, 0;
	@%p15 bra 	$L__BB0_27;
	ld.global.u32 	%r1177, [%rd7+200];
	xor.b32  	%r2137, %r2137, %r1177;
	ld.global.u32 	%r1178, [%rd7+204];
	xor.b32  	%r2136, %r2136, %r1178;
	ld.global.u32 	%r1179, [%rd7+208];
	xor.b32  	%r1852, %r1852, %r1179;
	ld.global.u32 	%r1180, [%rd7+212];
	xor.b32  	%r1851, %r1851, %r1180;
	ld.global.u32 	%r1181, [%rd7+216];
	xor.b32  	%r2133, %r2133, %r1181;
$L__BB0_27:
	and.b32  	%r1183, %r1103, 2048;
	setp.eq.s32 	%p16, %r1183, 0;
	@%p16 bra 	$L__BB0_29;
	ld.global.u32 	%r1184, [%rd7+220];
	xor.b32  	%r2137, %r2137, %r1184;
	ld.global.u32 	%r1185, [%rd7+224];
	xor.b32  	%r2136, %r2136, %r1185;
	ld.global.u32 	%r1186, [%rd7+228];
	xor.b32  	%r1852, %r1852, %r1186;
	ld.global.u32 	%r1187, [%rd7+232];
	xor.b32  	%r1851, %r1851, %r1187;
	ld.global.u32 	%r1188, [%rd7+236];
	xor.b32  	%r2133, %r2133, %r1188;
$L__BB0_29:
	and.b32  	%r1190, %r1103, 4096;
	setp.eq.s32 	%p17, %r1190, 0;
	@%p17 bra 	$L__BB0_31;
	ld.global.u32 	%r1191, [%rd7+240];
	xor.b32  	%r2137, %r2137, %r1191;
	ld.global.u32 	%r1192, [%rd7+244];
	xor.b32  	%r2136, %r2136, %r1192;
	ld.global.u32 	%r1193, [%rd7+248];
	xor.b32  	%r1852, %r1852, %r1193;
	ld.global.u32 	%r1194, [%rd7+252];
	xor.b32  	%r1851, %r1851, %r1194;
	ld.global.u32 	%r1195, [%rd7+256];
	xor.b32  	%r2133, %r2133, %r1195;
$L__BB0_31:
	and.b32  	%r1197, %r1103, 8192;
	setp.eq.s32 	%p18, %r1197, 0;
	@%p18 bra 	$L__BB0_33;
	ld.global.u32 	%r1198, [%rd7+260];
	xor.b32  	%r2137, %r2137, %r1198;
	ld.global.u32 	%r1199, [%rd7+264];
	xor.b32  	%r2136, %r2136, %r1199;
	ld.global.u32 	%r1200, [%rd7+268];
	xor.b32  	%r1852, %r1852, %r1200;
	ld.global.u32 	%r1201, [%rd7+272];
	xor.b32  	%r1851, %r1851, %r1201;
	ld.global.u32 	%r1202, [%rd7+276];
	xor.b32  	%r2133, %r2133, %r1202;
$L__BB0_33:
	and.b32  	%r1204, %r1103, 16384;
	setp.eq.s32 	%p19, %r1204, 0;
	@%p19 bra 	$L__BB0_35;
	ld.global.u32 	%r1205, [%rd7+280];
	xor.b32  	%r2137, %r2137, %r1205;
	ld.global.u32 	%r1206, [%rd7+284];
	xor.b32  	%r2136, %r2136, %r1206;
	ld.global.u32 	%r1207, [%rd7+288];
	xor.b32  	%r1852, %r1852, %r1207;
	ld.global.u32 	%r1208, [%rd7+292];
	xor.b32  	%r1851, %r1851, %r1208;
	ld.global.u32 	%r1209, [%rd7+296];
	xor.b32  	%r2133, %r2133, %r1209;
$L__BB0_35:
	and.b32  	%r1211, %r1103, 32768;
	setp.eq.s32 	%p20, %r1211, 0;
	@%p20 bra 	$L__BB0_37;
	ld.global.u32 	%r1212, [%rd7+300];
	xor.b32  	%r2137, %r2137, %r1212;
	ld.global.u32 	%r1213, [%rd7+304];
	xor.b32  	%r2136, %r2136, %r1213;
	ld.global.u32 	%r1214, [%rd7+308];
	xor.b32  	%r1852, %r1852, %r1214;
	ld.global.u32 	%r1215, [%rd7+312];
	xor.b32  	%r1851, %r1851, %r1215;
	ld.global.u32 	%r1216, [%rd7+316];
	xor.b32  	%r2133, %r2133, %r1216;
$L__BB0_37:
	add.s32 	%r1849, %r1849, 16;
	setp.ne.s32 	%p21, %r1849, 32;
	@%p21 bra 	$L__BB0_5;
	mad.lo.s32 	%r1217, %r1843, -31, %r20;
	add.s32 	%r1843, %r1217, 1;
	setp.ne.s32 	%p22, %r1843, 5;
	@%p22 bra 	$L__BB0_4;
	st.local.u32 	[%rd1+4], %r2137;
	st.local.v2.u32 	[%rd1+8], {%r2136, %r1852};
	st.local.v2.u32 	[%rd1+16], {%r1851, %r2133};
	setp.eq.s64 	%p23, %rd5, 1;
	@%p23 bra 	$L__BB0_114;
	mov.b32 	%r2133, 0;
	mov.u32 	%r1943, %r2133;
	mov.u32 	%r1944, %r2133;
	mov.u32 	%r2136, %r2133;
	mov.u32 	%r2137, %r2133;
	mov.u32 	%r1935, %r2133;
$L__BB0_41:
	mul.wide.u32 	%rd28, %r1935, 4;
	add.s64 	%rd29, %rd1, %rd28;
	ld.local.u32 	%r195, [%rd29+4];
	shl.b32 	%r196, %r1935, 5;
	mov.b32 	%r1941, 0;
$L__BB0_42:
	.pragma "nounroll";
	shr.u32 	%r1220, %r195, %r1941;
	and.b32  	%r1221, %r1220, 1;
	setp.eq.b32 	%p24, %r1221, 1;
	not.pred 	%p25, %p24;
	add.s32 	%r1222, %r196, %r1941;
	mul.lo.s32 	%r1223, %r1222, 5;
	mul.wide.u32 	%rd30, %r1223, 4;
	add.s64 	%rd8, %rd6, %rd30;
	@%p25 bra 	$L__BB0_44;
	ld.global.u32 	%r1224, [%rd8];
	xor.b32  	%r2137, %r2137, %r1224;
	ld.global.u32 	%r1225, [%rd8+4];
	xor.b32  	%r2136, %r2136, %r1225;
	ld.global.u32 	%r1226, [%rd8+8];
	xor.b32  	%r1944, %r1944, %r1226;
	ld.global.u32 	%r1227, [%rd8+12];
	xor.b32  	%r1943, %r1943, %r1227;
	ld.global.u32 	%r1228, [%rd8+16];
	xor.b32  	%r2133, %r2133, %r1228;
$L__BB0_44:
	and.b32  	%r1230, %r1220, 2;
	setp.eq.s32 	%p26, %r1230, 0;
	@%p26 bra 	$L__BB0_46;
	ld.global.u32 	%r1231, [%rd8+20];
	xor.b32  	%r2137, %r2137, %r1231;
	ld.global.u32 	%r1232, [%rd8+24];
	xor.b32  	%r2136, %r2136, %r1232;
	ld.global.u32 	%r1233, [%rd8+28];
	xor.b32  	%r1944, %r1944, %r1233;
	ld.global.u32 	%r1234, [%rd8+32];
	xor.b32  	%r1943, %r1943, %r1234;
	ld.global.u32 	%r1235, [%rd8+36];
	xor.b32  	%r2133, %r2133, %r1235;
$L__BB0_46:
	and.b32  	%r1237, %r1220, 4;
	setp.eq.s32 	%p27, %r1237, 0;
	@%p27 bra 	$L__BB0_48;
	ld.global.u32 	%r1238, [%rd8+40];
	xor.b32  	%r2137, %r2137, %r1238;
	ld.global.u32 	%r1239, [%rd8+44];
	xor.b32  	%r2136, %r2136, %r1239;
	ld.global.u32 	%r1240, [%rd8+48];
	xor.b32  	%r1944, %r1944, %r1240;
	ld.global.u32 	%r1241, [%rd8+52];
	xor.b32  	%r1943, %r1943, %r1241;
	ld.global.u32 	%r1242, [%rd8+56];
	xor.b32  	%r2133, %r2133, %r1242;
$L__BB0_48:
	and.b32  	%r1244, %r1220, 8;
	setp.eq.s32 	%p28, %r1244, 0;
	@%p28 bra 	$L__BB0_50;
	ld.global.u32 	%r1245, [%rd8+60];
	xor.b32  	%r2137, %r2137, %r1245;
	ld.global.u32 	%r1246, [%rd8+64];
	xor.b32  	%r2136, %r2136, %r1246;
	ld.global.u32 	%r1247, [%rd8+68];
	xor.b32  	%r1944, %r1944, %r1247;
	ld.global.u32 	%r1248, [%rd8+72];
	xor.b32  	%r1943, %r1943, %r1248;
	ld.global.u32 	%r1249, [%rd8+76];
	xor.b32  	%r2133, %r2133, %r1249;
$L__BB0_50:
	and.b32  	%r1251, %r1220, 16;
	setp.eq.s32 	%p29, %r1251, 0;
	@%p29 bra 	$L__BB0_52;
	ld.global.u32 	%r1252, [%rd8+80];
	xor.b32  	%r2137, %r2137, %r1252;
	ld.global.u32 	%r1253, [%rd8+84];
	xor.b32  	%r2136, %r2136, %r1253;
	ld.global.u32 	%r1254, [%rd8+88];
	xor.b32  	%r1944, %r1944, %r1254;
	ld.global.u32 	%r1255, [%rd8+92];
	xor.b32  	%r1943, %r1943, %r1255;
	ld.global.u32 	%r1256, [%rd8+96];
	xor.b32  	%r2133, %r2133, %r1256;
$L__BB0_52:
	and.b32  	%r1258, %r1220, 32;
	setp.eq.s32 	%p30, %r1258, 0;
	@%p30 bra 	$L__BB0_54;
	ld.global.u32 	%r1259, [%rd8+100];
	xor.b32  	%r2137, %r2137, %r1259;
	ld.global.u32 	%r1260, [%rd8+104];
	xor.b32  	%r2136, %r2136, %r1260;
	ld.global.u32 	%r1261, [%rd8+108];
	xor.b32  	%r1944, %r1944, %r1261;
	ld.global.u32 	%r1262, [%rd8+112];
	xor.b32  	%r1943, %r1943, %r1262;
	ld.global.u32 	%r1263, [%rd8+116];
	xor.b32  	%r2133, %r2133, %r1263;
$L__BB0_54:
	and.b32  	%r1265, %r1220, 64;
	setp.eq.s32 	%p31, %r1265, 0;
	@%p31 bra 	$L__BB0_56;
	ld.global.u32 	%r1266, [%rd8+120];
	xor.b32  	%r2137, %r2137, %r1266;
	ld.global.u32 	%r1267, [%rd8+124];
	xor.b32  	%r2136, %r2136, %r1267;
	ld.global.u32 	%r1268, [%rd8+128];
	xor.b32  	%r1944, %r1944, %r1268;
	ld.global.u32 	%r1269, [%rd8+132];
	xor.b32  	%r1943, %r1943, %r1269;
	ld.global.u32 	%r1270, [%rd8+136];
	xor.b32  	%r2133, %r2133, %r1270;
$L__BB0_56:
	and.b32  	%r1272, %r1220, 128;
	setp.eq.s32 	%p32, %r1272, 0;
	@%p32 bra 	$L__BB0_58;
	ld.global.u32 	%r1273, [%rd8+140];
	xor.b32  	%r2137, %r2137, %r1273;
	ld.global.u32 	%r1274, [%rd8+144];
	xor.b32  	%r2136, %r2136, %r1274;
	ld.global.u32 	%r1275, [%rd8+148];
	xor.b32  	%r1944, %r1944, %r1275;
	ld.global.u32 	%r1276, [%rd8+152];
	xor.b32  	%r1943, %r1943, %r1276;
	ld.global.u32 	%r1277, [%rd8+156];
	xor.b32  	%r2133, %r2133, %r1277;
$L__BB0_58:
	and.b32  	%r1279, %r1220, 256;
	setp.eq.s32 	%p33, %r1279, 0;
	@%p33 bra 	$L__BB0_60;
	ld.global.u32 	%r1280, [%rd8+160];
	xor.b32  	%r2137, %r2137, %r1280;
	ld.global.u32 	%r1281, [%rd8+164];
	xor.b32  	%r2136, %r2136, %r1281;
	ld.global.u32 	%r1282, [%rd8+168];
	xor.b32  	%r1944, %r1944, %r1282;
	ld.global.u32 	%r1283, [%rd8+172];
	xor.b32  	%r1943, %r1943, %r1283;
	ld.global.u32 	%r1284, [%rd8+176];
	xor.b32  	%r2133, %r2133, %r1284;
$L__BB0_60:
	and.b32  	%r1286, %r1220, 512;
	setp.eq.s32 	%p34, %r1286, 0;
	@%p34 bra 	$L__BB0_62;
	ld.global.u32 	%r1287, [%rd8+180];
	xor.b32  	%r2137, %r2137, %r1287;
	ld.global.u32 	%r1288, [%rd8+184];
	xor.b32  	%r2136, %r2136, %r1288;
	ld.global.u32 	%r1289, [%rd8+188];
	xor.b32  	%r1944, %r1944, %r1289;
	ld.global.u32 	%r1290, [%rd8+192];
	xor.b32  	%r1943, %r1943, %r1290;
	ld.global.u32 	%r1291, [%rd8+196];
	xor.b32  	%r2133, %r2133, %r1291;
$L__BB0_62:
	and.b32  	%r1293, %r1220, 1024;
	setp.eq.s32 	%p35, %r1293, 0;
	@%p35 bra 	$L__BB0_64;
	ld.global.u32 	%r1294, [%rd8+200];
	xor.b32  	%r2137, %r2137, %r1294;
	ld.global.u32 	%r1295, [%rd8+204];
	xor.b32  	%r2136, %r2136, %r1295;
	ld.global.u32 	%r1296, [%rd8+208];
	xor.b32  	%r1944, %r1944, %r1296;
	ld.global.u32 	%r1297, [%rd8+212];
	xor.b32  	%r1943, %r1943, %r1297;
	ld.global.u32 	%r1298, [%rd8+216];
	xor.b32  	%r2133, %r2133, %r1298;
$L__BB0_64:
	and.b32  	%r1300, %r1220, 2048;
	setp.eq.s32 	%p36, %r1300, 0;
	@%p36 bra 	$L__BB0_66;
	ld.global.u32 	%r1301, [%rd8+220];
	xor.b32  	%r2137, %r2137, %r1301;
	ld.global.u32 	%r1302, [%rd8+224];
	xor.b32  	%r2136, %r2136, %r1302;
	ld.global.u32 	%r1303, [%rd8+228];
	xor.b32  	%r1944, %r1944, %r1303;
	ld.global.u32 	%r1304, [%rd8+232];
	xor.b32  	%r1943, %r1943, %r1304;
	ld.global.u32 	%r1305, [%rd8+236];
	xor.b32  	%r2133, %r2133, %r1305;
$L__BB0_66:
	and.b32  	%r1307, %r1220, 4096;
	setp.eq.s32 	%p37, %r1307, 0;
	@%p37 bra 	$L__BB0_68;
	ld.global.u32 	%r1308, [%rd8+240];
	xor.b32  	%r2137, %r2137, %r1308;
	ld.global.u32 	%r1309, [%rd8+244];
	xor.b32  	%r2136, %r2136, %r1309;
	ld.global.u32 	%r1310, [%rd8+248];
	xor.b32  	%r1944, %r1944, %r1310;
	ld.global.u32 	%r1311, [%rd8+252];
	xor.b32  	%r1943, %r1943, %r1311;
	ld.global.u32 	%r1312, [%rd8+256];
	xor.b32  	%r2133, %r2133, %r1312;
$L__BB0_68:
	and.b32  	%r1314, %r1220, 8192;
	setp.eq.s32 	%p38, %r1314, 0;
	@%p38 bra 	$L__BB0_70;
	ld.global.u32 	%r1315, [%rd8+260];
	xor.b32  	%r2137, %r2137, %r1315;
	ld.global.u32 	%r1316, [%rd8+264];
	xor.b32  	%r2136, %r2136, %r1316;
	ld.global.u32 	%r1317, [%rd8+268];
	xor.b32  	%r1944, %r1944, %r1317;
	ld.global.u32 	%r1318, [%rd8+272];
	xor.b32  	%r1943, %r1943, %r1318;
	ld.global.u32 	%r1319, [%rd8+276];
	xor.b32  	%r2133, %r2133, %r1319;
$L__BB0_70:
	and.b32  	%r1321, %r1220, 16384;
	setp.eq.s32 	%p39, %r1321, 0;
	@%p39 bra 	$L__BB0_72;
	ld.global.u32 	%r1322, [%rd8+280];
	xor.b32  	%r2137, %r2137, %r1322;
	ld.global.u32 	%r1323, [%rd8+284];
	xor.b32  	%r2136, %r2136, %r1323;
	ld.global.u32 	%r1324, [%rd8+288];
	xor.b32  	%r1944, %r1944, %r1324;
	ld.global.u32 	%r1325, [%rd8+292];
	xor.b32  	%r1943, %r1943, %r1325;
	ld.global.u32 	%r1326, [%rd8+296];
	xor.b32  	%r2133, %r2133, %r1326;
$L__BB0_72:
	and.b32  	%r1328, %r1220, 32768;
	setp.eq.s32 	%p40, %r1328, 0;
	@%p40 bra 	$L__BB0_74;
	ld.global.u32 	%r1329, [%rd8+300];
	xor.b32  	%r2137, %r2137, %r1329;
	ld.global.u32 	%r1330, [%rd8+304];
	xor.b32  	%r2136, %r2136, %r1330;
	ld.global.u32 	%r1331, [%rd8+308];
	xor.b32  	%r1944, %r1944, %r1331;
	ld.global.u32 	%r1332, [%rd8+312];
	xor.b32  	%r1943, %r1943, %r1332;
	ld.global.u32 	%r1333, [%rd8+316];
	xor.b32  	%r2133, %r2133, %r1333;
$L__BB0_74:
	add.s32 	%r1941, %r1941, 16;
	setp.ne.s32 	%p41, %r1941, 32;
	@%p41 bra 	$L__BB0_42;
	mad.lo.s32 	%r1334, %r1935, -31, %r196;
	add.s32 	%r1935, %r1334, 1;
	setp.ne.s32 	%p42, %r1935, 5;
	@%p42 bra 	$L__BB0_41;
	st.local.u32 	[%rd1+4], %r2137;
	st.local.v2.u32 	[%rd1+8], {%r2136, %r1944};
	st.local.v2.u32 	[%rd1+16], {%r1943, %r2133};
	setp.ne.s64 	%p43, %rd5, 3;
	@%p43 bra 	$L__BB0_114;
	mov.b32 	%r2133, 0;
	mov.u32 	%r2035, %r2133;
	mov.u32 	%r2036, %r2133;
	mov.u32 	%r2136, %r2133;
	mov.u32 	%r2137, %r2133;
	mov.u32 	%r2027, %r2133;
$L__BB0_78:
	mul.wide.u32 	%rd31, %r2027, 4;
	add.s64 	%rd32, %rd1, %rd31;
	ld.local.u32 	%r371, [%rd32+4];
	shl.b32 	%r372, %r2027, 5;
	mov.b32 	%r2033, 0;
$L__BB0_79:
	.pragma "nounroll";
	shr.u32 	%r1337, %r371, %r2033;
	and.b32  	%r1338, %r1337, 1;
	setp.eq.b32 	%p44, %r1338, 1;
	not.pred 	%p45, %p44;
	add.s32 	%r1339, %r372, %r2033;
	mul.lo.s32 	%r1340, %r1339, 5;
	mul.wide.u32 	%rd33, %r1340, 4;
	add.s64 	%rd9, %rd6, %rd33;
	@%p45 bra 	$L__BB0_81;
	ld.global.u32 	%r1341, [%rd9];
	xor.b32  	%r2137, %r2137, %r1341;
	ld.global.u32 	%r1342, [%rd9+4];
	xor.b32  	%r2136, %r2136, %r1342;
	ld.global.u32 	%r1343, [%rd9+8];
	xor.b32  	%r2036, %r2036, %r1343;
	ld.global.u32 	%r1344, [%rd9+12];
	xor.b32  	%r2035, %r2035, %r1344;
	ld.global.u32 	%r1345, [%rd9+16];
	xor.b32  	%r2133, %r2133, %r1345;
$L__BB0_81:
	and.b32  	%r1347, %r1337, 2;
	setp.eq.s32 	%p46, %r1347, 0;
	@%p46 bra 	$L__BB0_83;
	ld.global.u32 	%r1348, [%rd9+20];
	xor.b32  	%r2137, %r2137, %r1348;
	ld.global.u32 	%r1349, [%rd9+24];
	xor.b32  	%r2136, %r2136, %r1349;
	ld.global.u32 	%r1350, [%rd9+28];
	xor.b32  	%r2036, %r2036, %r1350;
	ld.global.u32 	%r1351, [%rd9+32];
	xor.b32  	%r2035, %r2035, %r1351;
	ld.global.u32 	%r1352, [%rd9+36];
	xor.b32  	%r2133, %r2133, %r1352;
$L__BB0_83:
	and.b32  	%r1354, %r1337, 4;
	setp.eq.s32 	%p47, %r1354, 0;
	@%p47 bra 	$L__BB0_85;
	ld.global.u32 	%r1355, [%rd9+40];
	xor.b32  	%r2137, %r2137, %r1355;
	ld.global.u32 	%r1356, [%rd9+44];
	xor.b32  	%r2136, %r2136, %r1356;
	ld.global.u32 	%r1357, [%rd9+48];
	xor.b32  	%r2036, %r2036, %r1357;
	ld.global.u32 	%r1358, [%rd9+52];
	xor.b32  	%r2035, %r2035, %r1358;
	ld.global.u32 	%r1359, [%rd9+56];
	xor.b32  	%r2133, %r2133, %r1359;
$L__BB0_85:
	and.b32  	%r1361, %r1337, 8;
	setp.eq.s32 	%p48, %r1361, 0;
	@%p48 bra 	$L__BB0_87;
	ld.global.u32 	%r1362, [%rd9+60];
	xor.b32  	%r2137, %r2137, %r1362;
	ld.global.u32 	%r1363, [%rd9+64];
	xor.b32  	%r2136, %r2136, %r1363;
	ld.global.u32 	%r1364, [%rd9+68];
	xor.b32  	%r2036, %r2036, %r1364;
	ld.global.u32 	%r1365, [%rd9+72];
	xor.b32  	%r2035, %r2035, %r1365;
	ld.global.u32 	%r1366, [%rd9+76];
	xor.b32  	%r2133, %r2133, %r1366;
$L__BB0_87:
	and.b32  	%r1368, %r1337, 16;
	setp.eq.s32 	%p49, %r1368, 0;
	@%p49 bra 	$L__BB0_89;
	ld.global.u32 	%r1369, [%rd9+80];
	xor.b32  	%r2137, %r2137, %r1369;
	ld.global.u32 	%r1370, [%rd9+84];
	xor.b32  	%r2136, %r2136, %r1370;
	ld.global.u32 	%r1371, [%rd9+88];
	xor.b32  	%r2036, %r2036, %r1371;
	ld.global.u32 	%r1372, [%rd9+92];
	xor.b32  	%r2035, %r2035, %r1372;
	ld.global.u32 	%r1373, [%rd9+96];
	xor.b32  	%r2133, %r2133, %r1373;
$L__BB0_89:
	and.b32  	%r1375, %r1337, 32;
	setp.eq.s32 	%p50, %r1375, 0;
	@%p50 bra 	$L__BB0_91;
	ld.global.u32 	%r1376, [%rd9+100];
	xor.b32  	%r2137, %r2137, %r1376;
	ld.global.u32 	%r1377, [%rd9+104];
	xor.b32  	%r2136, %r2136, %r1377;
	ld.global.u32 	%r1378, [%rd9+108];
	xor.b32  	%r2036, %r2036, %r1378;
	ld.global.u32 	%r1379, [%rd9+112];
	xor.b32  	%r2035, %r2035, %r1379;
	ld.global.u32 	%r1380, [%rd9+116];
	xor.b32  	%r2133, %r2133, %r1380;
$L__BB0_91:
	and.b32  	%r1382, %r1337, 64;
	setp.eq.s32 	%p51, %r1382, 0;
	@%p51 bra 	$L__BB0_93;
	ld.global.u32 	%r1383, [%rd9+120];
	xor.b32  	%r2137, %r2137, %r1383;
	ld.global.u32 	%r1384, [%rd9+124];
	xor.b32  	%r2136, %r2136, %r1384;
	ld.global.u32 	%r1385, [%rd9+128];
	xor.b32  	%r2036, %r2036, %r1385;
	ld.global.u32 	%r1386, [%rd9+132];
	xor.b32  	%r2035, %r2035, %r1386;
	ld.global.u32 	%r1387, [%rd9+136];
	xor.b32  	%r2133, %r2133, %r1387;
$L__BB0_93:
	and.b32  	%r1389, %r1337, 128;
	setp.eq.s32 	%p52, %r1389, 0;
	@%p52 bra 	$L__BB0_95;
	ld.global.u32 	%r1390, [%rd9+140];
	xor.b32  	%r2137, %r2137, %r1390;
	ld.global.u32 	%r1391, [%rd9+144];
	xor.b32  	%r2136, %r2136, %r1391;
	ld.global.u32 	%r1392, [%rd9+148];
	xor.b32  	%r2036, %r2036, %r1392;
	ld.global.u32 	%r1393, [%rd9+152];
	xor.b32  	%r2035, %r2035, %r1393;
	ld.global.u32 	%r1394, [%rd9+156];
	xor.b32  	%r2133, %r2133, %r1394;
$L__BB0_95:
	and.b32  	%r1396, %r1337, 256;
	setp.eq.s32 	%p53, %r1396, 0;
	@%p53 bra 	$L__BB0_97;
	ld.global.u32 	%r1397, [%rd9+160];
	xor.b32  	%r2137, %r2137, %r1397;
	ld.global.u32 	%r1398, [%rd9+164];
	xor.b32  	%r2136, %r2136, %r1398;
	ld.global.u32 	%r1399, [%rd9+168];
	xor.b32  	%r2036, %r2036, %r1399;
	ld.global.u32 	%r1400, [%rd9+172];
	xor.b32  	%r2035, %r2035, %r1400;
	ld.global.u32 	%r1401, [%rd9+176];
	xor.b32  	%r2133, %r2133, %r1401;
$L__BB0_97:
	and.b32  	%r1403, %r1337, 512;
	setp.eq.s32 	%p54, %r1403, 0;
	@%p54 bra 	$L__BB0_99;
	ld.global.u32 	%r1404, [%rd9+180];
	xor.b32  	%r2137, %r2137, %r1404;
	ld.global.u32 	%r1405, [%rd9+184];
	xor.b32  	%r2136, %r2136, %r1405;
	ld.global.u32 	%r1406, [%rd9+188];
	xor.b32  	%r2036, %r2036, %r1406;
	ld.global.u32 	%r1407, [%rd9+192];
	xor.b32  	%r2035, %r2035, %r1407;
	ld.global.u32 	%r1408, [%rd9+196];
	xor.b32  	%r2133, %r2133, %r1408;
$L__BB0_99:
	and.b32  	%r1410, %r1337, 1024;
	setp.eq.s32 	%p55, %r1410, 0;
	@%p55 bra 	$L__BB0_101;
	ld.global.u32 	%r1411, [%rd9+200];
	xor.b32  	%r2137, %r2137, %r1411;
	ld.global.u32 	%r1412, [%rd9+204];
	xor.b32  	%r2136, %r2136, %r1412;
	ld.global.u32 	%r1413, [%rd9+208];
	xor.b32  	%r2036, %r2036, %r1413;
	ld.global.u32 	%r1414, [%rd9+212];
	xor.b32  	%r2035, %r2035, %r1414;
	ld.global.u32 	%r1415, [%rd9+216];
	xor.b32  	%r2133, %r2133, %r1415;
$L__BB0_101:
	and.b32  	%r1417, %r1337, 2048;
	setp.eq.s32 	%p56, %r1417, 0;
	@%p56 bra 	$L__BB0_103;
	ld.global.u32 	%r1418, [%rd9+220];
	xor.b32  	%r2137, %r2137, %r1418;
	ld.global.u32 	%r1419, [%rd9+224];
	xor.b32  	%r2136, %r2136, %r1419;
	ld.global.u32 	%r1420, [%rd9+228];
	xor.b32  	%r2036, %r2036, %r1420;
	ld.global.u32 	%r1421, [%rd9+232];
	xor.b32  	%r2035, %r2035, %r1421;
	ld.global.u32 	%r1422, [%rd9+236];
	xor.b32  	%r2133, %r2133, %r1422;
$L__BB0_103:
	and.b32  	%r1424, %r1337, 4096;
	setp.eq.s32 	%p57, %r1424, 0;
	@%p57 bra 	$L__BB0_105;
	ld.global.u32 	%r1425, [%rd9+240];
	xor.b32  	%r2137, %r2137, %r1425;
	ld.global.u32 	%r1426, [%rd9+244];
	xor.b32  	%r2136, %r2136, %r1426;
	ld.global.u32 	%r1427, [%rd9+248];
	xor.b32  	%r2036, %r2036, %r1427;
	ld.global.u32 	%r1428, [%rd9+252];
	xor.b32  	%r2035, %r2035, %r1428;
	ld.global.u32 	%r1429, [%rd9+256];
	xor.b32  	%r2133, %r2133, %r1429;
$L__BB0_105:
	and.b32  	%r1431, %r1337, 8192;
	setp.eq.s32 	%p58, %r1431, 0;
	@%p58 bra 	$L__BB0_107;
	ld.global.u32 	%r1432, [%rd9+260];
	xor.b32  	%r2137, %r2137, %r1432;
	ld.global.u32 	%r1433, [%rd9+264];
	xor.b32  	%r2136, %r2136, %r1433;
	ld.global.u32 	%r1434, [%rd9+268];
	xor.b32  	%r2036, %r2036, %r1434;
	ld.global.u32 	%r1435, [%rd9+272];
	xor.b32  	%r2035, %r2035, %r1435;
	ld.global.u32 	%r1436, [%rd9+276];
	xor.b32  	%r2133, %r2133, %r1436;
$L__BB0_107:
	and.b32  	%r1438, %r1337, 16384;
	setp.eq.s32 	%p59, %r1438, 0;
	@%p59 bra 	$L__BB0_109;
	ld.global.u32 	%r1439, [%rd9+280];
	xor.b32  	%r2137, %r2137, %r1439;
	ld.global.u32 	%r1440, [%rd9+284];
	xor.b32  	%r2136, %r2136, %r1440;
	ld.global.u32 	%r1441, [%rd9+288];
	xor.b32  	%r2036, %r2036, %r1441;
	ld.global.u32 	%r1442, [%rd9+292];
	xor.b32  	%r2035, %r2035, %r1442;
	ld.global.u32 	%r1443, [%rd9+296];
	xor.b32  	%r2133, %r2133, %r1443;
$L__BB0_109:
	and.b32  	%r1445, %r1337, 32768;
	setp.eq.s32 	%p60, %r1445, 0;
	@%p60 bra 	$L__BB0_111;
	ld.global.u32 	%r1446, [%rd9+300];
	xor.b32  	%r2137, %r2137, %r1446;
	ld.global.u32 	%r1447, [%rd9+304];
	xor.b32  	%r2136, %r2136, %r1447;
	ld.global.u32 	%r1448, [%rd9+308];
	xor.b32  	%r2036, %r2036, %r1448;
	ld.global.u32 	%r1449, [%rd9+312];
	xor.b32  	%r2035, %r2035, %r1449;
	ld.global.u32 	%r1450, [%rd9+316];
	xor.b32  	%r2133, %r2133, %r1450;
$L__BB0_111:
	add.s32 	%r2033, %r2033, 16;
	setp.ne.s32 	%p61, %r2033, 32;
	@%p61 bra 	$L__BB0_79;
	mad.lo.s32 	%r1451, %r2027, -31, %r372;
	add.s32 	%r2027, %r1451, 1;
	setp.ne.s32 	%p62, %r2027, 5;
	@%p62 bra 	$L__BB0_78;
	st.local.u32 	[%rd1+4], %r2137;
	st.local.v2.u32 	[%rd1+8], {%r2136, %r2036};
	st.local.v2.u32 	[%rd1+16], {%r2035, %r2133};
$L__BB0_114:
	shr.u64 	%rd54, %rd4, 2;
	add.s32 	%r1834, %r1834, 1;
	setp.lt.u64 	%p63, %rd4, 4;
	@%p63 bra 	$L__BB0_115;
	bra.uni 	$L__BB0_2;
$L__BB0_115:
	cvt.u32.u64 	%r1452, %rd2;
	setp.eq.s32 	%p64, %r1452, 0;
	@%p64 bra 	$L__BB0_230;
	mov.b32 	%r2120, 0;
	mov.u64 	%rd35, precalc_xorwow_offset_matrix;
	mov.u64 	%rd55, %rd2;
$L__BB0_117:
	mov.u64 	%rd11, %rd55;
	and.b64  	%rd12, %rd11, 3;
	setp.eq.s64 	%p65, %rd12, 0;
	@%p65 bra 	$L__BB0_229;
	mul.wide.u32 	%rd34, %r2120, 3200;
	add.s64 	%rd13, %rd35, %rd34;
	mov.b32 	%r2133, 0;
	mov.u32 	%r2134, %r2133;
	mov.u32 	%r2135, %r2133;
	mov.u32 	%r2136, %r2133;
	mov.u32 	%r2137, %r2133;
	mov.u32 	%r2126, %r2133;
$L__BB0_119:
	mul.wide.u32 	%rd36, %r2126, 4;
	add.s64 	%rd37, %rd1, %rd36;
	ld.local.u32 	%r555, [%rd37+4];
	shl.b32 	%r556, %r2126, 5;
	mov.b32 	%r2132, 0;
$L__BB0_120:
	.pragma "nounroll";
	shr.u32 	%r1456, %r555, %r2132;
	and.b32  	%r1457, %r1456, 1;
	setp.eq.b32 	%p66, %r1457, 1;
	not.pred 	%p67, %p66;
	add.s32 	%r1458, %r556, %r2132;
	mul.lo.s32 	%r1459, %r1458, 5;
	mul.wide.u32 	%rd38, %r1459, 4;
	add.s64 	%rd14, %rd13, %rd38;
	@%p67 bra 	$L__BB0_122;
	ld.global.u32 	%r1460, [%rd14];
	xor.b32  	%r2137, %r2137, %r1460;
	ld.global.u32 	%r1461, [%rd14+4];
	xor.b32  	%r2136, %r2136, %r1461;
	ld.global.u32 	%r1462, [%rd14+8];
	xor.b32  	%r2135, %r2135, %r1462;
	ld.global.u32 	%r1463, [%rd14+12];
	xor.b32  	%r2134, %r2134, %r1463;
	ld.global.u32 	%r1464, [%rd14+16];
	xor.b32  	%r2133, %r2133, %r1464;
$L__BB0_122:
	and.b32  	%r1466, %r1456, 2;
	setp.eq.s32 	%p68, %r1466, 0;
	@%p68 bra 	$L__BB0_124;
	ld.global.u32 	%r1467, [%rd14+20];
	xor.b32  	%r2137, %r2137, %r1467;
	ld.global.u32 	%r1468, [%rd14+24];
	xor.b32  	%r2136, %r2136, %r1468;
	ld.global.u32 	%r1469, [%rd14+28];
	xor.b32  	%r2135, %r2135, %r1469;
	ld.global.u32 	%r1470, [%rd14+32];
	xor.b32  	%r2134, %r2134, %r1470;
	ld.global.u32 	%r1471, [%rd14+36];
	xor.b32  	%r2133, %r2133, %r1471;
$L__BB0_124:
	and.b32  	%r1473, %r1456, 4;
	setp.eq.s32 	%p69, %r1473, 0;
	@%p69 bra 	$L__BB0_126;
	ld.global.u32 	%r1474, [%rd14+40];
	xor.b32  	%r2137, %r2137, %r1474;
	ld.global.u32 	%r1475, [%rd14+44];
	xor.b32  	%r2136, %r2136, %r1475;
	ld.global.u32 	%r1476, [%rd14+48];
	xor.b32  	%r2135, %r2135, %r1476;
	ld.global.u32 	%r1477, [%rd14+52];
	xor.b32  	%r2134, %r2134, %r1477;
	ld.global.u32 	%r1478, [%rd14+56];
	xor.b32  	%r2133, %r2133, %r1478;
$L__BB0_126:
	and.b32  	%r1480, %r1456, 8;
	setp.eq.s32 	%p70, %r1480, 0;
	@%p70 bra 	$L__BB0_128;
	ld.global.u32 	%r1481, [%rd14+60];
	xor.b32  	%r2137, %r2137, %r1481;
	ld.global.u32 	%r1482, [%rd14+64];
	xor.b32  	%r2136, %r2136, %r1482;
	ld.global.u32 	%r1483, [%rd14+68];
	xor.b32  	%r2135, %r2135, %r1483;
	ld.global.u32 	%r1484, [%rd14+72];
	xor.b32  	%r2134, %r2134, %r1484;
	ld.global.u32 	%r1485, [%rd14+76];
	xor.b32  	%r2133, %r2133, %r1485;
$L__BB0_128:
	and.b32  	%r1487, %r1456, 16;
	setp.eq.s32 	%p71, %r1487, 0;
	@%p71 bra 	$L__BB0_130;
	ld.global.u32 	%r1488, [%rd14+80];
	xor.b32  	%r2137, %r2137, %r1488;
	ld.global.u32 	%r1489, [%rd14+84];
	xor.b32  	%r2136, %r2136, %r1489;
	ld.global.u32 	%r1490, [%rd14+88];
	xor.b32  	%r2135, %r2135, %r1490;
	ld.global.u32 	%r1491, [%rd14+92];
	xor.b32  	%r2134, %r2134, %r1491;
	ld.global.u32 	%r1492, [%rd14+96];
	xor.b32  	%r2133, %r2133, %r1492;
$L__BB0_130:
	and.b32  	%r1494, %r1456, 32;
	setp.eq.s32 	%p72, %r1494, 0;
	@%p72 bra 	$L__BB0_132;
	ld.global.u32 	%r1495, [%rd14+100];
	xor.b32  	%r2137, %r2137, %r1495;
	ld.global.u32 	%r1496, [%rd14+104];
	xor.b32  	%r2136, %r2136, %r1496;
	ld.global.u32 	%r1497, [%rd14+108];
	xor.b32  	%r2135, %r2135, %r1497;
	ld.global.u32 	%r1498, [%rd14+112];
	xor.b32  	%r2134, %r2134, %r1498;
	ld.global.u32 	%r1499, [%rd14+116];
	xor.b32  	%r2133, %r2133, %r1499;
$L__BB0_132:
	and.b32  	%r1501, %r1456, 64;
	setp.eq.s32 	%p73, %r1501, 0;
	@%p73 bra 	$L__BB0_134;
	ld.global.u32 	%r1502, [%rd14+120];
	xor.b32  	%r2137, %r2137, %r1502;
	ld.global.u32 	%r1503, [%rd14+124];
	xor.b32  	%r2136, %r2136, %r1503;
	ld.global.u32 	%r1504, [%rd14+128];
	xor.b32  	%r2135, %r2135, %r1504;
	ld.global.u32 	%r1505, [%rd14+132];
	xor.b32  	%r2134, %r2134, %r1505;
	ld.global.u32 	%r1506, [%rd14+136];
	xor.b32  	%r2133, %r2133, %r1506;
$L__BB0_134:
	and.b32  	%r1508, %r1456, 128;
	setp.eq.s32 	%p74, %r1508, 0;
	@%p74 bra 	$L__BB0_136;
	ld.global.u32 	%r1509, [%rd14+140];
	xor.b32  	%r2137, %r2137, %r1509;
	ld.global.u32 	%r1510, [%rd14+144];
	xor.b32  	%r2136, %r2136, %r1510;
	ld.global.u32 	%r1511, [%rd14+148];
	xor.b32  	%r2135, %r2135, %r1511;
	ld.global.u32 	%r1512, [%rd14+152];
	xor.b32  	%r2134, %r2134, %r1512;
	ld.global.u32 	%r1513, [%rd14+156];
	xor.b32  	%r2133, %r2133, %r1513;
$L__BB0_136:
	and.b32  	%r1515, %r1456, 256;
	setp.eq.s32 	%p75, %r1515, 0;
	@%p75 bra 	$L__BB0_138;
	ld.global.u32 	%r1516, [%rd14+160];
	xor.b32  	%r2137, %r2137, %r1516;
	ld.global.u32 	%r1517, [%rd14+164];
	xor.b32  	%r2136, %r2136, %r1517;
	ld.global.u32 	%r1518, [%rd14+168];
	xor.b32  	%r2135, %r2135, %r1518;
	ld.global.u32 	%r1519, [%rd14+172];
	xor.b32  	%r2134, %r2134, %r1519;
	ld.global.u32 	%r1520, [%rd14+176];
	xor.b32  	%r2133, %r2133, %r1520;
$L__BB0_138:
	and.b32  	%r1522, %r1456, 512;
	setp.eq.s32 	%p76, %r1522, 0;
	@%p76 bra 	$L__BB0_140;
	ld.global.u32 	%r1523, [%rd14+180];
	xor.b32  	%r2137, %r2137, %r1523;
	ld.global.u32 	%r1524, [%rd14+184];
	xor.b32  	%r2136, %r2136, %r1524;
	ld.global.u32 	%r1525, [%rd14+188];
	xor.b32  	%r2135, %r2135, %r1525;
	ld.global.u32 	%r1526, [%rd14+192];
	xor.b32  	%r2134, %r2134, %r1526;
	ld.global.u32 	%r1527, [%rd14+196];
	xor.b32  	%r2133, %r2133, %r1527;
$L__BB0_140:
	and.b32  	%r1529, %r1456, 1024;
	setp.eq.s32 	%p77, %r1529, 0;
	@%p77 bra 	$L__BB0_142;
	ld.global.u32 	%r1530, [%rd14+200];
	xor.b32  	%r2137, %r2137, %r1530;
	ld.global.u32 	%r1531, [%rd14+204];
	xor.b32  	%r2136, %r2136, %r1531;
	ld.global.u32 	%r1532, [%rd14+208];
	xor.b32  	%r2135, %r2135, %r1532;
	ld.global.u32 	%r1533, [%rd14+212];
	xor.b32  	%r2134, %r2134, %r1533;
	ld.global.u32 	%r1534, [%rd14+216];
	xor.b32  	%r2133, %r2133, %r1534;
$L__BB0_142:
	and.b32  	%r1536, %r1456, 2048;
	setp.eq.s32 	%p78, %r1536, 0;
	@%p78 bra 	$L__BB0_144;
	ld.global.u32 	%r1537, [%rd14+220];
	xor.b32  	%r2137, %r2137, %r1537;
	ld.global.u32 	%r1538, [%rd14+224];
	xor.b32  	%r2136, %r2136, %r1538;
	ld.global.u32 	%r1539, [%rd14+228];
	xor.b32  	%r2135, %r2135, %r1539;
	ld.global.u32 	%r1540, [%rd14+232];
	xor.b32  	%r2134, %r2134, %r1540;
	ld.global.u32 	%r1541, [%rd14+236];
	xor.b32  	%r2133, %r2133, %r1541;
$L__BB0_144:
	and.b32  	%r1543, %r1456, 4096;
	setp.eq.s32 	%p79, %r1543, 0;
	@%p79 bra 	$L__BB0_146;
	ld.global.u32 	%r1544, [%rd14+240];
	xor.b32  	%r2137, %r2137, %r1544;
	ld.global.u32 	%r1545, [%rd14+244];
	xor.b32  	%r2136, %r2136, %r1545;
	ld.global.u32 	%r1546, [%rd14+248];
	xor.b32  	%r2135, %r2135, %r1546;
	ld.global.u32 	%r1547, [%rd14+252];
	xor.b32  	%r2134, %r2134, %r1547;
	ld.global.u32 	%r1548, [%rd14+256];
	xor.b32  	%r2133, %r2133, %r1548;
$L__BB0_146:
	and.b32  	%r1550, %r1456, 8192;
	setp.eq.s32 	%p80, %r1550, 0;
	@%p80 bra 	$L__BB0_148;
	ld.global.u32 	%r1551, [%rd14+260];
	xor.b32  	%r2137, %r2137, %r1551;
	ld.global.u32 	%r1552, [%rd14+264];
	xor.b32  	%r2136, %r2136, %r1552;
	ld.global.u32 	%r1553, [%rd14+268];
	xor.b32  	%r2135, %r2135, %r1553;
	ld.global.u32 	%r1554, [%rd14+272];
	xor.b32  	%r2134, %r2134, %r1554;
	ld.global.u32 	%r1555, [%rd14+276];
	xor.b32  	%r2133, %r2133, %r1555;
$L__BB0_148:
	and.b32  	%r1557, %r1456, 16384;
	setp.eq.s32 	%p81, %r1557, 0;
	@%p81 bra 	$L__BB0_150;
	ld.global.u32 	%r1558, [%rd14+280];
	xor.b32  	%r2137, %r2137, %r1558;
	ld.global.u32 	%r1559, [%rd14+284];
	xor.b32  	%r2136, %r2136, %r1559;
	ld.global.u32 	%r1560, [%rd14+288];
	xor.b32  	%r2135, %r2135, %r1560;
	ld.global.u32 	%r1561, [%rd14+292];
	xor.b32  	%r2134, %r2134, %r1561;
	ld.global.u32 	%r1562, [%rd14+296];
	xor.b32  	%r2133, %r2133, %r1562;
$L__BB0_150:
	and.b32  	%r1564, %r1456, 32768;
	setp.eq.s32 	%p82, %r1564, 0;
	@%p82 bra 	$L__BB0_152;
	ld.global.u32 	%r1565, [%rd14+300];
	xor.b32  	%r2137, %r2137, %r1565;
	ld.global.u32 	%r1566, [%rd14+304];
	xor.b32  	%r2136, %r2136, %r1566;
	ld.global.u32 	%r1567, [%rd14+308];
	xor.b32  	%r2135, %r2135, %r1567;
	ld.global.u32 	%r1568, [%rd14+312];
	xor.b32  	%r2134, %r2134, %r1568;
	ld.global.u32 	%r1569, [%rd14+316];
	xor.b32  	%r2133, %r2133, %r1569;
$L__BB0_152:
	add.s32 	%r2132, %r2132, 16;
	setp.ne.s32 	%p83, %r2132, 32;
	@%p83 bra 	$L__BB0_120;
	mad.lo.s32 	%r1570, %r2126, -31, %r556;
	add.s32 	%r2126, %r1570, 1;
	setp.ne.s32 	%p84, %r2126, 5;
	@%p84 bra 	$L__BB0_119;
	st.local.u32 	[%rd1+4], %r2137;
	st.local.v2.u32 	[%rd1+8], {%r2136, %r2135};
	st.local.v2.u32 	[%rd1+16], {%r2134, %r2133};
	setp.eq.s64 	%p85, %rd12, 1;
	@%p85 bra 	$L__BB0_229;
	mov.b32 	%r2133, 0;
	mov.u32 	%r2226, %r2133;
	mov.u32 	%r2227, %r2133;
	mov.u32 	%r2136, %r2133;
	mov.u32 	%r2137, %r2133;
	mov.u32 	%r2218, %r2133;
$L__BB0_156:
	mul.wide.u32 	%rd39, %r2218, 4;
	add.s64 	%rd40, %rd1, %rd39;
	ld.local.u32 	%r731, [%rd40+4];
	shl.b32 	%r732, %r2218, 5;
	mov.b32 	%r2224, 0;
$L__BB0_157:
	.pragma "nounroll";
	shr.u32 	%r1573, %r731, %r2224;
	and.b32  	%r1574, %r1573, 1;
	setp.eq.b32 	%p86, %r1574, 1;
	not.pred 	%p87, %p86;
	add.s32 	%r1575, %r732, %r2224;
	mul.lo.s32 	%r1576, %r1575, 5;
	mul.wide.u32 	%rd41, %r1576, 4;
	add.s64 	%rd15, %rd13, %rd41;
	@%p87 bra 	$L__BB0_159;
	ld.global.u32 	%r1577, [%rd15];
	xor.b32  	%r2137, %r2137, %r1577;
	ld.global.u32 	%r1578, [%rd15+4];
	xor.b32  	%r2136, %r2136, %r1578;
	ld.global.u32 	%r1579, [%rd15+8];
	xor.b32  	%r2227, %r2227, %r1579;
	ld.global.u32 	%r1580, [%rd15+12];
	xor.b32  	%r2226, %r2226, %r1580;
	ld.global.u32 	%r1581, [%rd15+16];
	xor.b32  	%r2133, %r2133, %r1581;
$L__BB0_159:
	and.b32  	%r1583, %r1573, 2;
	setp.eq.s32 	%p88, %r1583, 0;
	@%p88 bra 	$L__BB0_161;
	ld.global.u32 	%r1584, [%rd15+20];
	xor.b32  	%r2137, %r2137, %r1584;
	ld.global.u32 	%r1585, [%rd15+24];
	xor.b32  	%r2136, %r2136, %r1585;
	ld.global.u32 	%r1586, [%rd15+28];
	xor.b32  	%r2227, %r2227, %r1586;
	ld.global.u32 	%r1587, [%rd15+32];
	xor.b32  	%r2226, %r2226, %r1587;
	ld.global.u32 	%r1588, [%rd15+36];
	xor.b32  	%r2133, %r2133, %r1588;
$L__BB0_161:
	and.b32  	%r1590, %r1573, 4;
	setp.eq.s32 	%p89, %r1590, 0;
	@%p89 bra 	$L__BB0_163;
	ld.global.u32 	%r1591, [%rd15+40];
	xor.b32  	%r2137, %r2137, %r1591;
	ld.global.u32 	%r1592, [%rd15+44];
	xor.b32  	%r2136, %r2136, %r1592;
	ld.global.u32 	%r1593, [%rd15+48];
	xor.b32  	%r2227, %r2227, %r1593;
	ld.global.u32 	%r1594, [%rd15+52];
	xor.b32  	%r2226, %r2226, %r1594;
	ld.global.u32 	%r1595, [%rd15+56];
	xor.b32  	%r2133, %r2133, %r1595;
$L__BB0_163:
	and.b32  	%r1597, %r1573, 8;
	setp.eq.s32 	%p90, %r1597, 0;
	@%p90 bra 	$L__BB0_165;
	ld.global.u32 	%r1598, [%rd15+60];
	xor.b32  	%r2137, %r2137, %r1598;
	ld.global.u32 	%r1599, [%rd15+64];
	xor.b32  	%r2136, %r2136, %r1599;
	ld.global.u32 	%r1600, [%rd15+68];
	xor.b32  	%r2227, %r2227, %r1600;
	ld.global.u32 	%r1601, [%rd15+72];
	xor.b32  	%r2226, %r2226, %r1601;
	ld.global.u32 	%r1602, [%rd15+76];
	xor.b32  	%r2133, %r2133, %r1602;
$L__BB0_165:
	and.b32  	%r1604, %r1573, 16;
	setp.eq.s32 	%p91, %r1604, 0;
	@%p91 bra 	$L__BB0_167;
	ld.global.u32 	%r1605, [%rd15+80];
	xor.b32  	%r2137, %r2137, %r1605;
	ld.global.u32 	%r1606, [%rd15+84];
	xor.b32  	%r2136, %r2136, %r1606;
	ld.global.u32 	%r1607, [%rd15+88];
	xor.b32  	%r2227, %r2227, %r1607;
	ld.global.u32 	%r1608, [%rd15+92];
	xor.b32  	%r2226, %r2226, %r1608;
	ld.global.u32 	%r1609, [%rd15+96];
	xor.b32  	%r2133, %r2133, %r1609;
$L__BB0_167:
	and.b32  	%r1611, %r1573, 32;
	setp.eq.s32 	%p92, %r1611, 0;
	@%p92 bra 	$L__BB0_169;
	ld.global.u32 	%r1612, [%rd15+100];
	xor.b32  	%r2137, %r2137, %r1612;
	ld.global.u32 	%r1613, [%rd15+104];
	xor.b32  	%r2136, %r2136, %r1613;
	ld.global.u32 	%r1614, [%rd15+108];
	xor.b32  	%r2227, %r2227, %r1614;
	ld.global.u32 	%r1615, [%rd15+112];
	xor.b32  	%r2226, %r2226, %r1615;
	ld.global.u32 	%r1616, [%rd15+116];
	xor.b32  	%r2133, %r2133, %r1616;
$L__BB0_169:
	and.b32  	%r1618, %r1573, 64;
	setp.eq.s32 	%p93, %r1618, 0;
	@%p93 bra 	$L__BB0_171;
	ld.global.u32 	%r1619, [%rd15+120];
	xor.b32  	%r2137, %r2137, %r1619;
	ld.global.u32 	%r1620, [%rd15+124];
	xor.b32  	%r2136, %r2136, %r1620;
	ld.global.u32 	%r1621, [%rd15+128];
	xor.b32  	%r2227, %r2227, %r1621;
	ld.global.u32 	%r1622, [%rd15+132];
	xor.b32  	%r2226, %r2226, %r1622;
	ld.global.u32 	%r1623, [%rd15+136];
	xor.b32  	%r2133, %r2133, %r1623;
$L__BB0_171:
	and.b32  	%r1625, %r1573, 128;
	setp.eq.s32 	%p94, %r1625, 0;
	@%p94 bra 	$L__BB0_173;
	ld.global.u32 	%r1626, [%rd15+140];
	xor.b32  	%r2137, %r2137, %r1626;
	ld.global.u32 	%r1627, [%rd15+144];
	xor.b32  	%r2136, %r2136, %r1627;
	ld.global.u32 	%r1628, [%rd15+148];
	xor.b32  	%r2227, %r2227, %r1628;
	ld.global.u32 	%r1629, [%rd15+152];
	xor.b32  	%r2226, %r2226, %r1629;
	ld.global.u32 	%r1630, [%rd15+156];
	xor.b32  	%r2133, %r2133, %r1630;
$L__BB0_173:
	and.b32  	%r1632, %r1573, 256;
	setp.eq.s32 	%p95, %r1632, 0;
	@%p95 bra 	$L__BB0_175;
	ld.global.u32 	%r1633, [%rd15+160];
	xor.b32  	%r2137, %r2137, %r1633;
	ld.global.u32 	%r1634, [%rd15+164];
	xor.b32  	%r2136, %r2136, %r1634;
	ld.global.u32 	%r1635, [%rd15+168];
	xor.b32  	%r2227, %r2227, %r1635;
	ld.global.u32 	%r1636, [%rd15+172];
	xor.b32  	%r2226, %r2226, %r1636;
	ld.global.u32 	%r1637, [%rd15+176];
	xor.b32  	%r2133, %r2133, %r1637;
$L__BB0_175:
	and.b32  	%r1639, %r1573, 512;
	setp.eq.s32 	%p96, %r1639, 0;
	@%p96 bra 	$L__BB0_177;
	ld.global.u32 	%r1640, [%rd15+180];
	xor.b32  	%r2137, %r2137, %r1640;
	ld.global.u32 	%r1641, [%rd15+184];
	xor.b32  	%r2136, %r2136, %r1641;
	ld.global.u32 	%r1642, [%rd15+188];
	xor.b32  	%r2227, %r2227, %r1642;
	ld.global.u32 	%r1643, [%rd15+192];
	xor.b32  	%r2226, %r2226, %r1643;
	ld.global.u32 	%r1644, [%rd15+196];
	xor.b32  	%r2133, %r2133, %r1644;
$L__BB0_177:
	and.b32  	%r1646, %r1573, 1024;
	setp.eq.s32 	%p97, %r1646, 0;
	@%p97 bra 	$L__BB0_179;
	ld.global.u32 	%r1647, [%rd15+200];
	xor.b32  	%r2137, %r2137, %r1647;
	ld.global.u32 	%r1648, [%rd15+204];
	xor.b32  	%r2136, %r2136, %r1648;
	ld.global.u32 	%r1649, [%rd15+208];
	xor.b32  	%r2227, %r2227, %r1649;
	ld.global.u32 	%r1650, [%rd15+212];
	xor.b32  	%r2226, %r2226, %r1650;
	ld.global.u32 	%r1651, [%rd15+216];
	xor.b32  	%r2133, %r2133, %r1651;
$L__BB0_179:
	and.b32  	%r1653, %r1573, 2048;
	setp.eq.s32 	%p98, %r1653, 0;
	@%p98 bra 	$L__BB0_181;
	ld.global.u32 	%r1654, [%rd15+220];
	xor.b32  	%r2137, %r2137, %r1654;
	ld.global.u32 	%r1655, [%rd15+224];
	xor.b32  	%r2136, %r2136, %r1655;
	ld.global.u32 	%r1656, [%rd15+228];
	xor.b32  	%r2227, %r2227, %r1656;
	ld.global.u32 	%r1657, [%rd15+232];
	xor.b32  	%r2226, %r2226, %r1657;
	ld.global.u32 	%r1658, [%rd15+236];
	xor.b32  	%r2133, %r2133, %r1658;
$L__BB0_181:
	and.b32  	%r1660, %r1573, 4096;
	setp.eq.s32 	%p99, %r1660, 0;
	@%p99 bra 	$L__BB0_183;
	ld.global.u32 	%r1661, [%rd15+240];
	xor.b32  	%r2137, %r2137, %r1661;
	ld.global.u32 	%r1662, [%rd15+244];
	xor.b32  	%r2136, %r2136, %r1662;
	ld.global.u32 	%r1663, [%rd15+248];
	xor.b32  	%r2227, %r2227, %r1663;
	ld.global.u32 	%r1664, [%rd15+252];
	xor.b32  	%r2226, %r2226, %r1664;
	ld.global.u32 	%r1665, [%rd15+256];
	xor.b32  	%r2133, %r2133, %r1665;
$L__BB0_183:
	and.b32  	%r1667, %r1573, 8192;
	setp.eq.s32 	%p100, %r1667, 0;
	@%p100 bra 	$L__BB0_185;
	ld.global.u32 	%r1668, [%rd15+260];
	xor.b32  	%r2137, %r2137, %r1668;
	ld.global.u32 	%r1669, [%rd15+264];
	xor.b32  	%r2136, %r2136, %r1669;
	ld.global.u32 	%r1670, [%rd15+268];
	xor.b32  	%r2227, %r2227, %r1670;
	ld.global.u32 	%r1671, [%rd15+272];
	xor.b32  	%r2226, %r2226, %r1671;
	ld.global.u32 	%r1672, [%rd15+276];
	xor.b32  	%r2133, %r2133, %r1672;
$L__BB0_185:
	and.b32  	%r1674, %r1573, 16384;
	setp.eq.s32 	%p101, %r1674, 0;
	@%p101 bra 	$L__BB0_187;
	ld.global.u32 	%r1675, [%rd15+280];
	xor.b32  	%r2137, %r2137, %r1675;
	ld.global.u32 	%r1676, [%rd15+284];
	xor.b32  	%r2136, %r2136, %r1676;
	ld.global.u32 	%r1677, [%rd15+288];
	xor.b32  	%r2227, %r2227, %r1677;
	ld.global.u32 	%r1678, [%rd15+292];
	xor.b32  	%r2226, %r2226, %r1678;
	ld.global.u32 	%r1679, [%rd15+296];
	xor.b32  	%r2133, %r2133, %r1679;
$L__BB0_187:
	and.b32  	%r1681, %r1573, 32768;
	setp.eq.s32 	%p102, %r1681, 0;
	@%p102 bra 	$L__BB0_189;
	ld.global.u32 	%r1682, [%rd15+300];
	xor.b32  	%r2137, %r2137, %r1682;
	ld.global.u32 	%r1683, [%rd15+304];
	xor.b32  	%r2136, %r2136, %r1683;
	ld.global.u32 	%r1684, [%rd15+308];
	xor.b32  	%r2227, %r2227, %r1684;
	ld.global.u32 	%r1685, [%rd15+312];
	xor.b32  	%r2226, %r2226, %r1685;
	ld.global.u32 	%r1686, [%rd15+316];
	xor.b32  	%r2133, %r2133, %r1686;
$L__BB0_189:
	add.s32 	%r2224, %r2224, 16;
	setp.ne.s32 	%p103, %r2224, 32;
	@%p103 bra 	$L__BB0_157;
	mad.lo.s32 	%r1687, %r2218, -31, %r732;
	add.s32 	%r2218, %r1687, 1;
	setp.ne.s32 	%p104, %r2218, 5;
	@%p104 bra 	$L__BB0_156;
	st.local.u32 	[%rd1+4], %r2137;
	st.local.v2.u32 	[%rd1+8], {%r2136, %r2227};
	st.local.v2.u32 	[%rd1+16], {%r2226, %r2133};
	setp.ne.s64 	%p105, %rd12, 3;
	@%p105 bra 	$L__BB0_229;
	mov.b32 	%r2133, 0;
	mov.u32 	%r2318, %r2133;
	mov.u32 	%r2319, %r2133;
	mov.u32 	%r2136, %r2133;
	mov.u32 	%r2137, %r2133;
	mov.u32 	%r2310, %r2133;
$L__BB0_193:
	mul.wide.u32 	%rd42, %r2310, 4;
	add.s64 	%rd43, %rd1, %rd42;
	ld.local.u32 	%r907, [%rd43+4];
	shl.b32 	%r908, %r2310, 5;
	mov.b32 	%r2316, 0;
$L__BB0_194:
	.pragma "nounroll";
	shr.u32 	%r1690, %r907, %r2316;
	and.b32  	%r1691, %r1690, 1;
	setp.eq.b32 	%p106, %r1691, 1;
	not.pred 	%p107, %p106;
	add.s32 	%r1692, %r908, %r2316;
	mul.lo.s32 	%r1693, %r1692, 5;
	mul.wide.u32 	%rd44, %r1693, 4;
	add.s64 	%rd16, %rd13, %rd44;
	@%p107 bra 	$L__BB0_196;
	ld.global.u32 	%r1694, [%rd16];
	xor.b32  	%r2137, %r2137, %r1694;
	ld.global.u32 	%r1695, [%rd16+4];
	xor.b32  	%r2136, %r2136, %r1695;
	ld.global.u32 	%r1696, [%rd16+8];
	xor.b32  	%r2319, %r2319, %r1696;
	ld.global.u32 	%r1697, [%rd16+12];
	xor.b32  	%r2318, %r2318, %r1697;
	ld.global.u32 	%r1698, [%rd16+16];
	xor.b32  	%r2133, %r2133, %r1698;
$L__BB0_196:
	and.b32  	%r1700, %r1690, 2;
	setp.eq.s32 	%p108, %r1700, 0;
	@%p108 bra 	$L__BB0_198;
	ld.global.u32 	%r1701, [%rd16+20];
	xor.b32  	%r2137, %r2137, %r1701;
	ld.global.u32 	%r1702, [%rd16+24];
	xor.b32  	%r2136, %r2136, %r1702;
	ld.global.u32 	%r1703, [%rd16+28];
	xor.b32  	%r2319, %r2319, %r1703;
	ld.global.u32 	%r1704, [%rd16+32];
	xor.b32  	%r2318, %r2318, %r1704;
	ld.global.u32 	%r1705, [%rd16+36];
	xor.b32  	%r2133, %r2133, %r1705;
$L__BB0_198:
	and.b32  	%r1707, %r1690, 4;
	setp.eq.s32 	%p109, %r1707, 0;
	@%p109 bra 	$L__BB0_200;
	ld.global.u32 	%r1708, [%rd16+40];
	xor.b32  	%r2137, %r2137, %r1708;
	ld.global.u32 	%r1709, [%rd16+44];
	xor.b32  	%r2136, %r2136, %r1709;
	ld.global.u32 	%r1710, [%rd16+48];
	xor.b32  	%r2319, %r2319, %r1710;
	ld.global.u32 	%r1711, [%rd16+52];
	xor.b32  	%r2318, %r2318, %r1711;
	ld.global.u32 	%r1712, [%rd16+56];
	xor.b32  	%r2133, %r2133, %r1712;
$L__BB0_200:
	and.b32  	%r1714, %r1690, 8;
	setp.eq.s32 	%p110, %r1714, 0;
	@%p110 bra 	$L__BB0_202;
	ld.global.u32 	%r1715, [%rd16+60];
	xor.b32  	%r2137, %r2137, %r1715;
	ld.global.u32 	%r1716, [%rd16+64];
	xor.b32  	%r2136, %r2136, %r1716;
	ld.global.u32 	%r1717, [%rd16+68];
	xor.b32  	%r2319, %r2319, %r1717;
	ld.global.u32 	%r1718, [%rd16+72];
	xor.b32  	%r2318, %r2318, %r1718;
	ld.global.u32 	%r1719, [%rd16+76];
	xor.b32  	%r2133, %r2133, %r1719;
$L__BB0_202:
	and.b32  	%r1721, %r1690, 16;
	setp.eq.s32 	%p111, %r1721, 0;
	@%p111 bra 	$L__BB0_204;
	ld.global.u32 	%r1722, [%rd16+80];
	xor.b32  	%r2137, %r2137, %r1722;
	ld.global.u32 	%r1723, [%rd16+84];
	xor.b32  	%r2136, %r2136, %r1723;
	ld.global.u32 	%r1724, [%rd16+88];
	xor.b32  	%r2319, %r2319, %r1724;
	ld.global.u32 	%r1725, [%rd16+92];
	xor.b32  	%r2318, %r2318, %r1725;
	ld.global.u32 	%r1726, [%rd16+96];
	xor.b32  	%r2133, %r2133, %r1726;
$L__BB0_204:
	and.b32  	%r1728, %r1690, 32;
	setp.eq.s32 	%p112, %r1728, 0;
	@%p112 bra 	$L__BB0_206;
	ld.global.u32 	%r1729, [%rd16+100];
	xor.b32  	%r2137, %r2137, %r1729;
	ld.global.u32 	%r1730, [%rd16+104];
	xor.b32  	%r2136, %r2136, %r1730;
	ld.global.u32 	%r1731, [%rd16+108];
	xor.b32  	%r2319, %r2319, %r1731;
	ld.global.u32 	%r1732, [%rd16+112];
	xor.b32  	%r2318, %r2318, %r1732;
	ld.global.u32 	%r1733, [%rd16+116];
	xor.b32  	%r2133, %r2133, %r1733;
$L__BB0_206:
	and.b32  	%r1735, %r1690, 64;
	setp.eq.s32 	%p113, %r1735, 0;
	@%p113 bra 	$L__BB0_208;
	ld.global.u32 	%r1736, [%rd16+120];
	xor.b32  	%r2137, %r2137, %r1736;
	ld.global.u32 	%r1737, [%rd16+124];
	xor.b32  	%r2136, %r2136, %r1737;
	ld.global.u32 	%r1738, [%rd16+128];
	xor.b32  	%r2319, %r2319, %r1738;
	ld.global.u32 	%r1739, [%rd16+132];
	xor.b32  	%r2318, %r2318, %r1739;
	ld.global.u32 	%r1740, [%rd16+136];
	xor.b32  	%r2133, %r2133, %r1740;
$L__BB0_208:
	and.b32  	%r1742, %r1690, 128;
	setp.eq.s32 	%p114, %r1742, 0;
	@%p114 bra 	$L__BB0_210;
	ld.global.u32 	%r1743, [%rd16+140];
	xor.b32  	%r2137, %r2137, %r1743;
	ld.global.u32 	%r1744, [%rd16+144];
	xor.b32  	%r2136, %r2136, %r1744;
	ld.global.u32 	%r1745, [%rd16+148];
	xor.b32  	%r2319, %r2319, %r1745;
	ld.global.u32 	%r1746, [%rd16+152];
	xor.b32  	%r2318, %r2318, %r1746;
	ld.global.u32 	%r1747, [%rd16+156];
	xor.b32  	%r2133, %r2133, %r1747;
$L__BB0_210:
	and.b32  	%r1749, %r1690, 256;
	setp.eq.s32 	%p115, %r1749, 0;
	@%p115 bra 	$L__BB0_212;
	ld.global.u32 	%r1750, [%rd16+160];
	xor.b32  	%r2137, %r2137, %r1750;
	ld.global.u32 	%r1751, [%rd16+164];
	xor.b32  	%r2136, %r2136, %r1751;
	ld.global.u32 	%r1752, [%rd16+168];
	xor.b32  	%r2319, %r2319, %r1752;
	ld.global.u32 	%r1753, [%rd16+172];
	xor.b32  	%r2318, %r2318, %r1753;
	ld.global.u32 	%r1754, [%rd16+176];
	xor.b32  	%r2133, %r2133, %r1754;
$L__BB0_212:
	and.b32  	%r1756, %r1690, 512;
	setp.eq.s32 	%p116, %r1756, 0;
	@%p116 bra 	$L__BB0_214;
	ld.global.u32 	%r1757, [%rd16+180];
	xor.b32  	%r2137, %r2137, %r1757;
	ld.global.u32 	%r1758, [%rd16+184];
	xor.b32  	%r2136, %r2136, %r1758;
	ld.global.u32 	%r1759, [%rd16+188];
	xor.b32  	%r2319, %r2319, %r1759;
	ld.global.u32 	%r1760, [%rd16+192];
	xor.b32  	%r2318, %r2318, %r1760;
	ld.global.u32 	%r1761, [%rd16+196];
	xor.b32  	%r2133, %r2133, %r1761;
$L__BB0_214:
	and.b32  	%r1763, %r1690, 1024;
	setp.eq.s32 	%p117, %r1763, 0;
	@%p117 bra 	$L__BB0_216;
	ld.global.u32 	%r1764, [%rd16+200];
	xor.b32  	%r2137, %r2137, %r1764;
	ld.global.u32 	%r1765, [%rd16+204];
	xor.b32  	%r2136, %r2136, %r1765;
	ld.global.u32 	%r1766, [%rd16+208];
	xor.b32  	%r2319, %r2319, %r1766;
	ld.global.u32 	%r1767, [%rd16+212];
	xor.b32  	%r2318, %r2318, %r1767;
	ld.global.u32 	%r1768, [%rd16+216];
	xor.b32  	%r2133, %r2133, %r1768;
$L__BB0_216:
	and.b32  	%r1770, %r1690, 2048;
	setp.eq.s32 	%p118, %r1770, 0;
	@%p118 bra 	$L__BB0_218;
	ld.global.u32 	%r1771, [%rd16+220];
	xor.b32  	%r2137, %r2137, %r1771;
	ld.global.u32 	%r1772, [%rd16+224];
	xor.b32  	%r2136, %r2136, %r1772;
	ld.global.u32 	%r1773, [%rd16+228];
	xor.b32  	%r2319, %r2319, %r1773;
	ld.global.u32 	%r1774, [%rd16+232];
	xor.b32  	%r2318, %r2318, %r1774;
	ld.global.u32 	%r1775, [%rd16+236];
	xor.b32  	%r2133, %r2133, %r1775;
$L__BB0_218:
	and.b32  	%r1777, %r1690, 4096;
	setp.eq.s32 	%p119, %r1777, 0;
	@%p119 bra 	$L__BB0_220;
	ld.global.u32 	%r1778, [%rd16+240];
	xor.b32  	%r2137, %r2137, %r1778;
	ld.global.u32 	%r1779, [%rd16+244];
	xor.b32  	%r2136, %r2136, %r1779;
	ld.global.u32 	%r1780, [%rd16+248];
	xor.b32  	%r2319, %r2319, %r1780;
	ld.global.u32 	%r1781, [%rd16+252];
	xor.b32  	%r2318, %r2318, %r1781;
	ld.global.u32 	%r1782, [%rd16+256];
	xor.b32  	%r2133, %r2133, %r1782;
$L__BB0_220:
	and.b32  	%r1784, %r1690, 8192;
	setp.eq.s32 	%p120, %r1784, 0;
	@%p120 bra 	$L__BB0_222;
	ld.global.u32 	%r1785, [%rd16+260];
	xor.b32  	%r2137, %r2137, %r1785;
	ld.global.u32 	%r1786, [%rd16+264];
	xor.b32  	%r2136, %r2136, %r1786;
	ld.global.u32 	%r1787, [%rd16+268];
	xor.b32  	%r2319, %r2319, %r1787;
	ld.global.u32 	%r1788, [%rd16+272];
	xor.b32  	%r2318, %r2318, %r1788;
	ld.global.u32 	%r1789, [%rd16+276];
	xor.b32  	%r2133, %r2133, %r1789;
$L__BB0_222:
	and.b32  	%r1791, %r1690, 16384;
	setp.eq.s32 	%p121, %r1791, 0;
	@%p121 bra 	$L__BB0_224;
	ld.global.u32 	%r1792, [%rd16+280];
	xor.b32  	%r2137, %r2137, %r1792;
	ld.global.u32 	%r1793, [%rd16+284];
	xor.b32  	%r2136, %r2136, %r1793;
	ld.global.u32 	%r1794, [%rd16+288];
	xor.b32  	%r2319, %r2319, %r1794;
	ld.global.u32 	%r1795, [%rd16+292];
	xor.b32  	%r2318, %r2318, %r1795;
	ld.global.u32 	%r1796, [%rd16+296];
	xor.b32  	%r2133, %r2133, %r1796;
$L__BB0_224:
	and.b32  	%r1798, %r1690, 32768;
	setp.eq.s32 	%p122, %r1798, 0;
	@%p122 bra 	$L__BB0_226;
	ld.global.u32 	%r1799, [%rd16+300];
	xor.b32  	%r2137, %r2137, %r1799;
	ld.global.u32 	%r1800, [%rd16+304];
	xor.b32  	%r2136, %r2136, %r1800;
	ld.global.u32 	%r1801, [%rd16+308];
	xor.b32  	%r2319, %r2319, %r1801;
	ld.global.u32 	%r1802, [%rd16+312];
	xor.b32  	%r2318, %r2318, %r1802;
	ld.global.u32 	%r1803, [%rd16+316];
	xor.b32  	%r2133, %r2133, %r1803;
$L__BB0_226:
	add.s32 	%r2316, %r2316, 16;
	setp.ne.s32 	%p123, %r2316, 32;
	@%p123 bra 	$L__BB0_194;
	mad.lo.s32 	%r1804, %r2310, -31, %r908;
	add.s32 	%r2310, %r1804, 1;
	setp.ne.s32 	%p124, %r2310, 5;
	@%p124 bra 	$L__BB0_193;
	st.local.u32 	[%rd1+4], %r2137;
	st.local.v2.u32 	[%rd1+8], {%r2136, %r2319};
	st.local.v2.u32 	[%rd1+16], {%r2318, %r2133};
$L__BB0_229:
	shr.u64 	%rd55, %rd11, 2;
	add.s32 	%r2120, %r2120, 1;
	setp.gt.u64 	%p125, %rd11, 3;
	@%p125 bra 	$L__BB0_117;
$L__BB0_230:
	cvt.u32.u64 	%r1805, %rd2;
	mad.lo.s32 	%r1806, %r1805, 362437, %r2;
	shr.u32 	%r1807, %r2137, 2;
	xor.b32  	%r1808, %r1807, %r2137;
	shl.b32 	%r1809, %r2133, 4;
	shl.b32 	%r1810, %r1808, 1;
	xor.b32  	%r1811, %r1810, %r1809;
	xor.b32  	%r1812, %r1811, %r1808;
	xor.b32  	%r1813, %r1812, %r2133;
	add.s32 	%r1814, %r1806, %r1813;
	add.s32 	%r1084, %r1814, 362437;
	shr.u32 	%r1815, %r2136, 2;
	xor.b32  	%r1816, %r1815, %r2136;
	shl.b32 	%r1817, %r1813, 4;
	shl.b32 	%r1818, %r1816, 1;
	xor.b32  	%r1819, %r1818, %r1817;
	xor.b32  	%r1820, %r1819, %r1816;
	xor.b32  	%r1821, %r1820, %r1813;
	add.s32 	%r1822, %r1806, %r1821;
	add.s32 	%r1823, %r1822, 724874;
	mul.hi.u32 	%r1824, %r1823, 1374389535;
	shr.u32 	%r1825, %r1824, 5;
	mul.lo.s32 	%r1826, %r1825, 100;
	sub.s32 	%r1827, %r1823, %r1826;
	setp.ge.u32 	%p126, %r1827, %r1085;
	@%p126 bra 	$L__BB0_232;
	ld.param.u64 	%rd53, [_Z7PPnoisePhS_S_mii_param_2];
	ld.param.u64 	%rd52, [_Z7PPnoisePhS_S_mii_param_0];
	cvt.u32.u64 	%r1829, %rd21;
	mad.lo.s32 	%r1830, %r1805, %r1829, %r1;
	cvt.u16.u32 	%rs1, %r1084;
	and.b16  	%rs2, %rs1, 1;
	neg.s16 	%rs3, %rs2;
	cvt.s64.s32 	%rd45, %r1830;
	cvta.to.global.u64 	%rd46, %rd52;
	add.s64 	%rd47, %rd46, %rd45;
	st.global.u8 	[%rd47], %rs3;
	cvta.to.global.u64 	%rd48, %rd19;
	add.s64 	%rd49, %rd48, %rd45;
	st.global.u8 	[%rd49], %rs3;
	cvta.to.global.u64 	%rd50, %rd53;
	add.s64 	%rd51, %rd50, %rd45;
	st.global.u8 	[%rd51], %rs3;
$L__BB0_232:
	ret;

}


// ===== COMPILED SASS (sm_100) =====

	.target	sm_100

	.elftype	@"ET_EXEC"


//--------------------- .note.nv.tkinfo           --------------------------
	.section	.note.nv.tkinfo,"",@"SHT_NOTE"
	.sectionflags	@"SHF_NOTE_NV_TKINFO"
	.tkinfo
        /*0018*/ 	.word	0x00000002
        /*0030*/ 	.string	""
        /*0030*/ 	.string	"ptxas"
        /*0030*/ 	.string	"Cuda compilation tools, release 13.0, V13.0.88"
        /*0030*/ 	.string	"Build cuda_13.0.r13.0/compiler.36424714_0"
        /*0030*/ 	.string	"-arch sm_100 -m 64 "



//--------------------- .note.nv.cuinfo           --------------------------
	.section	.note.nv.cuinfo,"",@"SHT_NOTE"
	.sectionflags	@"SHF_NOTE_NV_CUINFO"
        /*0018*/ 	.short	0x0002
        /*001a*/ 	.short	0x0064
        /*001c*/ 	.short	0x0082
	.zero		2


//--------------------- .nv.info                  --------------------------
	.section	.nv.info,"",@"SHT_CUDA_INFO"
	.align	4


	//----- nvinfo : EIATTR_REGCOUNT
	.align		4
        /*0000*/ 	.byte	0x04, 0x2f
        /*0002*/ 	.short	(.L_10 - .L_9)
	.align		4
.L_9:
        /*0004*/ 	.word	index@(_Z7PPnoisePhS_S_mii)
        /*0008*/ 	.word	0x0000001f


	//----- nvinfo : EIATTR_FRAME_SIZE
	.align		4
.L_10:
        /*000c*/ 	.byte	0x04, 0x11
        /*000e*/ 	.short	(.L_12 - .L_11)
	.align		4
.L_11:
        /*0010*/ 	.word	index@(_Z7PPnoisePhS_S_mii)
        /*0014*/ 	.word	0x00000030


	//----- nvinfo : EIATTR_MIN_STACK_SIZE
	.align		4
.L_12:
        /*0018*/ 	.byte	0x04, 0x12
        /*001a*/ 	.short	(.L_14 - .L_13)
	.align		4
.L_13:
        /*001c*/ 	.word	index@(_Z7PPnoisePhS_S_mii)
        /*0020*/ 	.word	0x00000030
.L_14:


//--------------------- .nv.compat                --------------------------
	.section	.nv.compat,"",@"SHT_CUDA_COMPAT_INFO"
	.align	4
        /*0000*/ 	.byte	0x02, 0x09, 0x00, 0x00, 0x02, 0x02, 0x01, 0x00, 0x02, 0x05, 0x05, 0x00, 0x03, 0x07, 0x01, 0x01
        /*0010*/ 	.byte	0x02, 0x03, 0x00, 0x00, 0x02, 0x06, 0x01, 0x00, 0x04, 0x0b, 0x08, 0x00, 0x09, 0x00, 0x00, 0x00
        /*0020*/ 	.byte	0x00, 0x00, 0x00, 0x00


//--------------------- .nv.info._Z7PPnoisePhS_S_mii --------------------------
	.section	.nv.info._Z7PPnoisePhS_S_mii,"",@"SHT_CUDA_INFO"
	.sectionflags	@""
	.align	4


	//----- nvinfo : EIATTR_CUDA_API_VERSION
	.align		4
        /*0000*/ 	.byte	0x04, 0x37
        /*0002*/ 	.short	(.L_16 - .L_15)
.L_15:
        /*0004*/ 	.word	0x00000082


	//----- nvinfo : EIATTR_KPARAM_INFO
	.align		4
.L_16:
        /*0008*/ 	.byte	0x04, 0x17
        /*000a*/ 	.short	(.L_18 - .L_17)
.L_17:
        /*000c*/ 	.word	0x00000000
        /*0010*/ 	.short	0x0005
        /*0012*/ 	.short	0x0024
        /*0014*/ 	.byte	0x00, 0xf0, 0x11, 0x00


	//----- nvinfo : EIATTR_KPARAM_INFO
	.align		4
.L_18:
        /*0018*/ 	.byte	0x04, 0x17
        /*001a*/ 	.short	(.L_20 - .L_19)
.L_19:
        /*001c*/ 	.word	0x00000000
        /*0020*/ 	.short	0x0004
        /*0022*/ 	.short	0x0020
        /*0024*/ 	.byte	0x00, 0xf0, 0x11, 0x00


	//----- nvinfo : EIATTR_KPARAM_INFO
	.align		4
.L_20:
        /*0028*/ 	.byte	0x04, 0x17
        /*002a*/ 	.short	(.L_22 - .L_21)
.L_21:
        /*002c*/ 	.word	0x00000000
        /*0030*/ 	.short	0x0003
        /*0032*/ 	.short	0x0018
        /*0034*/ 	.byte	0x00, 0xf0, 0x21, 0x00


	//----- nvinfo : EIATTR_KPARAM_INFO
	.align		4
.L_22:
        /*0038*/ 	.byte	0x04, 0x17
        /*003a*/ 	.short	(.L_24 - .L_23)
.L_23:
        /*003c*/ 	.word	0x00000000
        /*0040*/ 	.short	0x0002
        /*0042*/ 	.short	0x0010
        /*0044*/ 	.byte	0x00, 0xf5, 0x21, 0x00


	//----- nvinfo : EIATTR_KPARAM_INFO
	.align		4
.L_24:
        /*0048*/ 	.byte	0x04, 0x17
        /*004a*/ 	.short	(.L_26 - .L_25)
.L_25:
        /*004c*/ 	.word	0x00000000
        /*0050*/ 	.short	0x0001
        /*0052*/ 	.short	0x0008
        /*0054*/ 	.byte	0x00, 0xf5, 0x21, 0x00


	//----- nvinfo : EIATTR_KPARAM_INFO
	.align		4
.L_26:
        /*0058*/ 	.byte	0x04, 0x17
        /*005a*/ 	.short	(.L_28 - .L_27)
.L_27:
        /*005c*/ 	.word	0x00000000
        /*0060*/ 	.short	0x0000
        /*0062*/ 	.short	0x0000
        /*0064*/ 	.byte	0x00, 0xf5, 0x21, 0x00


	//----- nvinfo : EIATTR_SPARSE_MMA_MASK
	.align		4
.L_28:
        /*0068*/ 	.byte	0x03, 0x50
        /*006a*/ 	.short	0x0000


	//----- nvinfo : EIATTR_MAXREG_COUNT
	.align		4
        /*006c*/ 	.byte	0x03, 0x1b
        /*006e*/ 	.short	0x00ff


	//----- nvinfo : EIATTR_MERCURY_ISA_VERSION
	.align		4
        /*0070*/ 	.byte	0x03, 0x5f
        /*0072*/ 	.short	0x0101


	//----- nvinfo : EIATTR_VRC_CTA_INIT_COUNT
	.align		4
        /*0074*/ 	.byte	0x02, 0x4a
	.zero		1
	.zero		1


	//----- nvinfo : EIATTR_EXIT_INSTR_OFFSETS
	.align		4
        /*0078*/ 	.byte	0x04, 0x1c
        /*007a*/ 	.short	(.L_30 - .L_29)


	//   ....[0]....
.L_29:
        /*007c*/ 	.word	0x00004e50


	//   ....[1]....
        /*0080*/ 	.word	0x00004f80


	//----- nvinfo : EIATTR_CRS_STACK_SIZE
	.align		4
.L_30:
        /*0084*/ 	.byte	0x04, 0x1e
        /*0086*/ 	.short	(.L_32 - .L_31)
.L_31:
        /*0088*/ 	.word	0x00000000


	//----- nvinfo : EIATTR_CBANK_PARAM_SIZE
	.align		4
.L_32:
        /*008c*/ 	.byte	0x03, 0x19
        /*008e*/ 	.short	0x0028


	//----- nvinfo : EIATTR_PARAM_CBANK
	.align		4
        /*0090*/ 	.byte	0x04, 0x0a
        /*0092*/ 	.short	(.L_34 - .L_33)
	.align		4
.L_33:
        /*0094*/ 	.word	index@(.nv.constant0._Z7PPnoisePhS_S_mii)
        /*0098*/ 	.short	0x0380
        /*009a*/ 	.short	0x0028


	//----- nvinfo : EIATTR_SW_WAR
	.align		4
.L_34:
        /*009c*/ 	.byte	0x04, 0x36
        /*009e*/ 	.short	(.L_36 - .L_35)
.L_35:
        /*00a0*/ 	.word	0x00000008
.L_36:


//--------------------- .nv.callgraph             --------------------------
	.section	.nv.callgraph,"",@"SHT_CUDA_CALLGRAPH"
	.align	4
	.sectionentsize	8
	.align		4
        /*0000*/ 	.word	0x00000000
	.align		4
        /*0004*/ 	.word	0xffffffff
	.align		4
        /*0008*/ 	.word	0x00000000
	.align		4
        /*000c*/ 	.word	0xfffffffe
	.align		4
        /*0010*/ 	.word	0x00000000
	.align		4
        /*0014*/ 	.word	0xfffffffd
	.align		4
        /*0018*/ 	.word	0x00000000
	.align		4
        /*001c*/ 	.word	0xfffffffc


//--------------------- .nv.constant4             --------------------------
	.section	.nv.constant4,"a",@progbits
	.align	8
	.align		8
.nv.constant4:
        /*0000*/ 	.dword	precalc_xorwow_matrix
	.align		8
        /*0008*/ 	.dword	precalc_xorwow_offset_matrix
	.align		8
        /*0010*/ 	.dword	mrg32k3aM1
	.align		8
        /*0018*/ 	.dword	mrg32k3aM2
	.align		8
        /*0020*/ 	.dword	mrg32k3aM1SubSeq
	.align		8
        /*0028*/ 	.dword	mrg32k3aM2SubSeq
	.align		8
        /*0030*/ 	.dword	mrg32k3aM1Seq
	.align		8
        /*0038*/ 	.dword	mrg32k3aM2Seq


//--------------------- .nv.constant3             --------------------------
	.section	.nv.constant3,"a",@progbits
	.align	8
.nv.constant3:
	.type		__cr_lgamma_table,@object
	.size		__cr_lgamma_table,(.L_8 - __cr_lgamma_table)
__cr_lgamma_table:
        /*0000*/ 	.byte	0x00, 0x00, 0x00, 0x00, 0x00, 0x00, 0x00, 0x00, 0x00, 0x00, 0x00, 0x00, 0x00, 0x00, 0x00, 0x00
        /*0010*/ 	.byte	0xef, 0x39, 0xfa, 0xfe, 0x42, 0x2e, 0xe6, 0x3f, 0x02, 0x20, 0x2a, 0xfa, 0x0b, 0xab, 0xfc, 0x3f
        /*0020*/ 	.byte	0xf9, 0x2c, 0x92, 0x7c, 0xa7, 0x6c, 0x09, 0x40, 0xc9, 0x79, 0x44, 0x3c, 0x64, 0x26, 0x13, 0x40
        /*0030*/ 	.byte	0xca, 0x01, 0xcf, 0x3a, 0x27, 0x51, 0x1a, 0x40, 0x30, 0xcc, 0x2d, 0xf3, 0xe1, 0x0c, 0x21, 0x40
        /*0040*/ 	.byte	0x0d, 0xb7, 0xfc, 0x82, 0x8e, 0x35, 0x25, 0x40
.L_8:


//--------------------- .text._Z7PPnoisePhS_S_mii --------------------------
	.section	.text._Z7PPnoisePhS_S_mii,"ax",@progbits
	.align	128
        .global         _Z7PPnoisePhS_S_mii
        .type           _Z7PPnoisePhS_S_mii,@function
        .size           _Z7PPnoisePhS_S_mii,(.L_x_23 - _Z7PPnoisePhS_S_mii)
        .other          _Z7PPnoisePhS_S_mii,@"STO_CUDA_ENTRY STV_DEFAULT"
_Z7PPnoisePhS_S_mii:
.text._Z7PPnoisePhS_S_mii:
[----:B------:R-:W0:Y:S08]  /*0000*/  LDC R1, c[0x0][0x37c] ;  /* 0x0000df00ff017b82 */ /* 0x000e300000000800 */
[----:B------:R-:W1:Y:S01]  /*0010*/  LDC R0, c[0x0][0x3a4] ;  /* 0x0000e900ff007b82 */ /* 0x000e620000000800 */
[----:B------:R-:W2:Y:S01]  /*0020*/  S2R R4, SR_TID.X ;  /* 0x0000000000047919 */ /* 0x000ea20000002100 */
[----:B------:R-:W-:Y:S01]  /*0030*/  IMAD.MOV.U32 R5, RZ, RZ, -0x266e14b1 ;  /* 0xd991eb4fff057424 */ /* 0x000fe200078e00ff */
[----:B------:R-:W3:Y:S01]  /*0040*/  LDCU.64 UR6, c[0x0][0x358] ;  /* 0x00006b00ff0677ac */ /* 0x000ee20008000a00 */
[----:B0-----:R-:W-:Y:S01]  /*0050*/  VIADD R1, R1, 0xffffffd0 ;  /* 0xffffffd001017836 */ /* 0x001fe20000000000 */
[----:B------:R-:W0:Y:S01]  /*0060*/  S2R R10, SR_TID.Y ;  /* 0x00000000000a7919 */ /* 0x000e220000002200 */
[----:B------:R-:W-:Y:S02]  /*0070*/  BSSY.RECONVERGENT B0, `(.L_x_0) ;  /* 0x0000269000007945 */ /* 0x000fe40003800200 */
[----:B------:R-:W2:Y:S08]  /*0080*/  S2UR UR4, SR_CTAID.X ;  /* 0x00000000000479c3 */ /* 0x000eb00000002500 */
[----:B------:R-:W2:Y:S01]  /*0090*/  LDC R11, c[0x0][0x360] ;  /* 0x0000d800ff0b7b82 */ /* 0x000ea20000000800 */
[----:B-1----:R-:W-:-:S07]  /*00a0*/  ISETP.GT.AND P0, PT, R0, -0x1, PT ;  /* 0xffffffff0000780c */ /* 0x002fce0003f04270 */
[----:B------:R-:W0:Y:S01]  /*00b0*/  S2UR UR5, SR_CTAID.Y ;  /* 0x00000000000579c3 */ /* 0x000e220000002600 */
[----:B------:R-:W-:Y:S02]  /*00c0*/  LOP3.LUT R0, R0, 0xaad26b49, RZ, 0x3c, !PT ;  /* 0xaad26b4900007812 */ /* 0x000fe400078e3cff */
[----:B------:R-:W-:-:S03]  /*00d0*/  SEL R5, R5, 0x8bf16996, P0 ;  /* 0x8bf1699605057807 */ /* 0x000fc60000000000 */
[----:B------:R-:W-:Y:S01]  /*00e0*/  IMAD R0, R0, 0x4182bed5, RZ ;  /* 0x4182bed500007824 */ /* 0x000fe200078e02ff */
[C---:B------:R-:W-:Y:S01]  /*00f0*/  LOP3.LUT R8, R5.reuse, 0x5491333, RZ, 0x3c, !PT ;  /* 0x0549133305087812 */ /* 0x040fe200078e3cff */
[----:B------:R-:W0:Y:S01]  /*0100*/  LDC R13, c[0x0][0x364] ;  /* 0x0000d900ff0d7b82 */ /* 0x000e220000000800 */
[C---:B------:R-:W-:Y:S02]  /*0110*/  VIADD R7, R5.reuse, 0x1f123bb5 ;  /* 0x1f123bb505077836 */ /* 0x040fe40000000000 */
[C---:B------:R-:W-:Y:S01]  /*0120*/  LOP3.LUT R6, R0.reuse, 0x159a55e5, RZ, 0x3c, !PT ;  /* 0x159a55e500067812 */ /* 0x040fe200078e3cff */
[C---:B------:R-:W-:Y:S01]  /*0130*/  VIADD R3, R0.reuse, 0x75bcd15 ;  /* 0x075bcd1500037836 */ /* 0x040fe20000000000 */
[----:B------:R-:W-:Y:S01]  /*0140*/  IADD3 R2, PT, PT, R5, 0x64f0c9, R0 ;  /* 0x0064f0c905027810 */ /* 0x000fe20007ffe000 */
[----:B------:R-:W-:Y:S02]  /*0150*/  VIADD R9, R0, 0x583f19 ;  /* 0x00583f1900097836 */ /* 0x000fe40000000000 */
[----:B------:R1:W-:Y:S01]  /*0160*/  STL.64 [R1+0x8], R6 ;  /* 0x0000080601007387 */ /* 0x0003e20000100a00 */
[----:B--2---:R-:W-:-:S02]  /*0170*/  IMAD R0, R11, UR4, R4 ;  /* 0x000000040b007c24 */ /* 0x004fc4000f8e0204 */
[----:B------:R-:W-:Y:S01]  /*0180*/  IMAD.MOV.U32 R4, RZ, RZ, R1 ;  /* 0x000000ffff047224 */ /* 0x000fe200078e0001 */
[----:B------:R1:W-:Y:S02]  /*0190*/  STL.64 [R1], R2 ;  /* 0x0000000201007387 */ /* 0x0003e40000100a00 */
[----:B------:R-:W-:Y:S02]  /*01a0*/  ISETP.NE.AND P0, PT, R0, RZ, PT ;  /* 0x000000ff0000720c */ /* 0x000fe40003f05270 */
[----:B------:R1:W-:Y:S01]  /*01b0*/  STL.64 [R1+0x10], R8 ;  /* 0x0000100801007387 */ /* 0x0003e20000100a00 */
[----:B0-----:R-:W-:-:S10]  /*01c0*/  IMAD R5, R13, UR5, R10 ;  /* 0x000000050d057c24 */ /* 0x001fd4000f8e020a */
[----:B---3--:R-:W-:Y:S05]  /*01d0*/  @!P0 BRA `(.L_x_1) ;  /* 0x0000002400488947 */ /* 0x008fea0003800000 */
[--C-:B------:R-:W-:Y:S01]  /*01e0*/  SHF.R.S32.HI R14, RZ, 0x1f, R0.reuse ;  /* 0x0000001fff0e7819 */ /* 0x100fe20000011400 */
[----:B------:R-:W-:Y:S02]  /*01f0*/  IMAD.MOV.U32 R13, RZ, RZ, R0 ;  /* 0x000000ffff0d7224 */ /* 0x000fe400078e0000 */
[----:B------:R-:W-:-:S07]  /*0200*/  IMAD.MOV.U32 R12, RZ, RZ, RZ ;  /* 0x000000ffff0c7224 */ /* 0x000fce00078e00ff */
.L_x_10:
[----:B-1----:R-:W-:Y:S01]  /*0210*/  LOP3.LUT R2, R13, 0x3, RZ, 0xc0, !PT ;  /* 0x000000030d027812 */ /* 0x002fe200078ec0ff */
[----:B------:R-:W-:Y:S03]  /*0220*/  BSSY.RECONVERGENT B1, `(.L_x_2) ;  /* 0x0000247000017945 */ /* 0x000fe60003800200 */
[----:B------:R-:W-:-:S04]  /*0230*/  ISETP.NE.U32.AND P0, PT, R2, RZ, PT ;  /* 0x000000ff0200720c */ /* 0x000fc80003f05070 */
[----:B------:R-:W-:-:S13]  /*0240*/  ISETP.NE.AND.EX P0, PT, RZ, RZ, PT, P0 ;  /* 0x000000ffff00720c */ /* 0x000fda0003f05300 */
[----:B0-----:R-:W-:Y:S05]  /*0250*/  @!P0 BRA `(.L_x_3) ;  /* 0x00000024000c8947 */ /* 0x001fea0003800000 */
[----:B------:R-:W0:Y:S01]  /*0260*/  LDC.64 R10, c[0x4][RZ] ;  /* 0x01000000ff0a7b82 */ /* 0x000e220000000a00 */
[----:B------:R-:W-:Y:S01]  /*0270*/  IMAD.MOV.U32 R15, RZ, RZ, RZ ;  /* 0x000000ffff0f7224 */ /* 0x000fe200078e00ff */
[----:B------:R-:W-:Y:S02]  /*0280*/  CS2R R8, SRZ ;  /* 0x0000000000087805 */ /* 0x000fe4000001ff00 */
[----:B------:R-:W-:Y:S01]  /*0290*/  CS2R R6, SRZ ;  /* 0x0000000000067805 */ /* 0x000fe2000001ff00 */
[----:B------:R-:W-:Y:S02]  /*02a0*/  IMAD.MOV.U32 R3, RZ, RZ, RZ ;  /* 0x000000ffff037224 */ /* 0x000fe400078e00ff */
[----:B0-----:R-:W-:-:S07]  /*02b0*/  IMAD.WIDE.U32 R10, R12, 0xc80, R10 ;  /* 0x00000c800c0a7825 */ /* 0x001fce00078e000a */
.L_x_5:
[----:B------:R-:W-:-:S06]  /*02c0*/  IMAD R2, R15, 0x4, R4 ;  /* 0x000000040f027824 */ /* 0x000fcc00078e0204 */
[----:B------:R-:W5:Y:S01]  /*02d0*/  LDL R2, [R2+0x4] ;  /* 0x0000040002027983 */ /* 0x000f620000100800 */
[----:B------:R-:W-:-:S05]  /*02e0*/  UMOV UR4, URZ ;  /* 0x000000ff00047c82 */ /* 0x000fca0008000000 */
.L_x_4:
[----:B-----5:R-:W-:Y:S01]  /*02f0*/  SHF.R.U32.HI R22, RZ, UR4, R2 ;  /* 0x00000004ff167c19 */ /* 0x020fe20008011602 */
[----:B------:R-:W-:-:S03]  /*0300*/  IMAD.SHL.U32 R16, R15, 0x20, RZ ;  /* 0x000000200f107824 */ /* 0x000fc600078e00ff */
[----:B------:R-:W-:Y:S01]  /*0310*/  LOP3.LUT R17, R22, 0x1, RZ, 0xc0, !PT ;  /* 0x0000000116117812 */ /* 0x000fe200078ec0ff */
[----:B------:R-:W-:-:S03]  /*0320*/  VIADD R16, R16, UR4 ;  /* 0x0000000410107c36 */ /* 0x000fc60008000000 */
[----:B------:R-:W-:Y:S01]  /*0330*/  ISETP.NE.U32.AND P0, PT, R17, 0x1, PT ;  /* 0x000000011100780c */ /* 0x000fe20003f05070 */
[----:B------:R-:W-:-:S03]  /*0340*/  IMAD R17, R16, 0x5, RZ ;  /* 0x0000000510117824 */ /* 0x000fc600078e02ff */
[----:B------:R-:W-:Y:S01]  /*0350*/  R2P PR, R22, 0x7e ;  /* 0x0000007e16007804 */ /* 0x000fe20000000000 */
[----:B------:R-:W-:-:S08]  /*0360*/  IMAD.WIDE.U32 R16, R17, 0x4, R10 ;  /* 0x0000000411107825 */ /* 0x000fd000078e000a */
[----:B------:R-:W2:Y:S04]  /*0370*/  @!P0 LDG.E R20, desc[UR6][R16.64+0x10] ;  /* 0x0000100610148981 */ /* 0x000ea8000c1e1900 */
[----:B------:R-:W3:Y:S04]  /*0380*/  @P1 LDG.E R24, desc[UR6][R16.64+0x24] ;  /* 0x0000240610181981 */ /* 0x000ee8000c1e1900 */
[----:B------:R-:W4:Y:S04]  /*0390*/  @P2 LDG.E R26, desc[UR6][R16.64+0x38] ;  /* 0x00003806101a2981 */ /* 0x000f28000c1e1900 */
[----:B------:R-:W4:Y:S04]  /*03a0*/  @P3 LDG.E R28, desc[UR6][R16.64+0x4c] ;  /* 0x00004c06101c3981 */ /* 0x000f28000c1e1900 */
[----:B------:R-:W4:Y:S04]  /*03b0*/  @P4 LDG.E R21, desc[UR6][R16.64+0x60] ;  /* 0x0000600610154981 */ /* 0x000f28000c1e1900 */
[----:B------:R-:W4:Y:S04]  /*03c0*/  @!P0 LDG.E R18, desc[UR6][R16.64] ;  /* 0x0000000610128981 */ /* 0x000f28000c1e1900 */
[----:B------:R-:W4:Y:S04]  /*03d0*/  @!P0 LDG.E R19, desc[UR6][R16.64+0x4] ;  /* 0x0000040610138981 */ /* 0x000f28000c1e1900 */
[----:B------:R-:W4:Y:S04]  /*03e0*/  @P5 LDG.E R23, desc[UR6][R16.64+0x74] ;  /* 0x0000740610175981 */ /* 0x000f28000c1e1900 */
[----:B------:R-:W4:Y:S01]  /*03f0*/  @P3 LDG.E R25, desc[UR6][R16.64+0x48] ;  /* 0x0000480610193981 */ /* 0x000f22000c1e1900 */
[----:B--2---:R-:W-:-:S03]  /*0400*/  @!P0 LOP3.LUT R9, R9, R20, RZ, 0x3c, !PT ;  /* 0x0000001409098212 */ /* 0x004fc600078e3cff */
[----:B------:R-:W2:Y:S01]  /*0410*/  @P1 LDG.E R20, desc[UR6][R16.64+0x14] ;  /* 0x0000140610141981 */ /* 0x000ea2000c1e1900 */
[----:B---3--:R-:W-:-:S03]  /*0420*/  @P1 LOP3.LUT R9, R9, R24, RZ, 0x3c, !PT ;  /* 0x0000001809091212 */ /* 0x008fc600078e3cff */
[----:B------:R-:W3:Y:S01]  /*0430*/  @P1 LDG.E R24, desc[UR6][R16.64+0x1c] ;  /* 0x00001c0610181981 */ /* 0x000ee2000c1e1900 */
[----:B----4-:R-:W-:-:S03]  /*0440*/  @P2 LOP3.LUT R9, R9, R26, RZ, 0x3c, !PT ;  /* 0x0000001a09092212 */ /* 0x010fc600078e3cff */
[----:B------:R-:W4:Y:S01]  /*0450*/  @P2 LDG.E R26, desc[UR6][R16.64+0x28] ;  /* 0x00002806101a2981 */ /* 0x000f22000c1e1900 */
[----:B------:R-:W-:-:S03]  /*0460*/  @P3 LOP3.LUT R9, R9, R28, RZ, 0x3c, !PT ;  /* 0x0000001c09093212 */ /* 0x000fc600078e3cff */
[----:B------:R-:W3:Y:S01]  /*0470*/  @P6 LDG.E R28, desc[UR6][R16.64+0x88] ;  /* 0x00008806101c6981 */ /* 0x000ee2000c1e1900 */
[----:B------:R-:W-:-:S03]  /*0480*/  @P4 LOP3.LUT R9, R9, R21, RZ, 0x3c, !PT ;  /* 0x0000001509094212 */ /* 0x000fc600078e3cff */
[----:B------:R-:W3:Y:S01]  /*0490*/  @P1 LDG.E R21, desc[UR6][R16.64+0x18] ;  /* 0x0000180610151981 */ /* 0x000ee2000c1e1900 */
[----:B------:R-:W-:-:S03]  /*04a0*/  @!P0 LOP3.LUT R3, R3, R18, RZ, 0x3c, !PT ;  /* 0x0000001203038212 */ /* 0x000fc600078e3cff */
[----:B------:R-:W3:Y:S01]  /*04b0*/  @!P0 LDG.E R18, desc[UR6][R16.64+0x8] ;  /* 0x0000080610128981 */ /* 0x000ee2000c1e1900 */
[----:B------:R-:W-:-:S03]  /*04c0*/  @!P0 LOP3.LUT R6, R6, R19, RZ, 0x3c, !PT ;  /* 0x0000001306068212 */ /* 0x000fc600078e3cff */
[----:B------:R-:W3:Y:S01]  /*04d0*/  @!P0 LDG.E R19, desc[UR6][R16.64+0xc] ;  /* 0x00000c0610138981 */ /* 0x000ee2000c1e1900 */
[----:B------:R-:W-:-:S03]  /*04e0*/  @P5 LOP3.LUT R9, R9, R23, RZ, 0x3c, !PT ;  /* 0x0000001709095212 */ /* 0x000fc600078e3cff */
[----:B------:R-:W3:Y:S01]  /*04f0*/  @P1 LDG.E R23, desc[UR6][R16.64+0x20] ;  /* 0x0000200610171981 */ /* 0x000ee2000c1e1900 */
[----:B--2---:R-:W-:-:S03]  /*0500*/  @P1 LOP3.LUT R3, R3, R20, RZ, 0x3c, !PT ;  /* 0x0000001403031212 */ /* 0x004fc600078e3cff */
[----:B------:R-:W2:Y:S01]  /*0510*/  @P3 LDG.E R20, desc[UR6][R16.64+0x3c] ;  /* 0x00003c0610143981 */ /* 0x000ea2000c1e1900 */
[----:B----4-:R-:W-:-:S03]  /*0520*/  @P2 LOP3.LUT R3, R3, R26, RZ, 0x3c, !PT ;  /* 0x0000001a03032212 */ /* 0x010fc600078e3cff */
[----:B------:R-:W4:Y:S01]  /*0530*/  @P4 LDG.E R26, desc[UR6][R16.64+0x50] ;  /* 0x00005006101a4981 */ /* 0x000f22000c1e1900 */
[----:B---3--:R-:W-:-:S03]  /*0540*/  @P1 LOP3.LUT R6, R6, R21, RZ, 0x3c, !PT ;  /* 0x0000001506061212 */ /* 0x008fc600078e3cff */
[----:B------:R-:W3:Y:S01]  /*0550*/  @P2 LDG.E R21, desc[UR6][R16.64+0x34] ;  /* 0x0000340610152981 */ /* 0x000ee2000c1e1900 */
[----:B------:R-:W-:-:S03]  /*0560*/  @!P0 LOP3.LUT R7, R7, R18, RZ, 0x3c, !PT ;  /* 0x0000001207078212 */ /* 0x000fc600078e3cff */
[----:B------:R-:W3:Y:S01]  /*0570*/  @P2 LDG.E R18, desc[UR6][R16.64+0x30] ;  /* 0x0000300610122981 */ /* 0x000ee2000c1e1900 */
[----:B------:R-:W-:-:S03]  /*0580*/  @!P0 LOP3.LUT R8, R8, R19, RZ, 0x3c, !PT ;  /* 0x0000001308088212 */ /* 0x000fc600078e3cff */
[----:B------:R-:W3:Y:S01]  /*0590*/  @P2 LDG.E R19, desc[UR6][R16.64+0x2c] ;  /* 0x00002c0610132981 */ /* 0x000ee2000c1e1900 */
[----:B------:R-:W-:Y:S02]  /*05a0*/  @P1 LOP3.LUT R7, R7, R24, RZ, 0x3c, !PT ;  /* 0x0000001807071212 */ /* 0x000fe400078e3cff */
[----:B------:R-:W-:Y:S01]  /*05b0*/  @P1 LOP3.LUT R8, R8, R23, RZ, 0x3c, !PT ;  /* 0x0000001708081212 */ /* 0x000fe200078e3cff */
[----:B------:R-:W3:Y:S04]  /*05c0*/  @P3 LDG.E R24, desc[UR6][R16.64+0x44] ;  /* 0x0000440610183981 */ /* 0x000ee8000c1e1900 */
[----:B------:R-:W3:Y:S01]  /*05d0*/  @P3 LDG.E R23, desc[UR6][R16.64+0x40] ;  /* 0x0000400610173981 */ /* 0x000ee2000c1e1900 */
[----:B--2---:R-:W-:-:S03]  /*05e0*/  @P3 LOP3.LUT R3, R3, R20, RZ, 0x3c, !PT ;  /* 0x0000001403033212 */ /* 0x004fc600078e3cff */
[----:B------:R-:W2:Y:S01]  /*05f0*/  @P5 LDG.E R20, desc[UR6][R16.64+0x64] ;  /* 0x0000640610145981 */ /* 0x000ea2000c1e1900 */
[----:B----4-:R-:W-:-:S03]  /*0600*/  @P4 LOP3.LUT R3, R3, R26, RZ, 0x3c, !PT ;  /* 0x0000001a03034212 */ /* 0x010fc600078e3cff */
[----:B------:R-:W4:Y:S01]  /*0610*/  @P6 LDG.E R26, desc[UR6][R16.64+0x78] ;  /* 0x00007806101a6981 */ /* 0x000f22000c1e1900 */
[----:B---3--:R-:W-:-:S03]  /*0620*/  @P2 LOP3.LUT R8, R8, R21, RZ, 0x3c, !PT ;  /* 0x0000001508082212 */ /* 0x008fc600078e3cff */
[----:B------:R-:W3:Y:S01]  /*0630*/  @P4 LDG.E R21, desc[UR6][R16.64+0x5c] ;  /* 0x00005c0610154981 */ /* 0x000ee2000c1e1900 */
[----:B------:R-:W-:-:S03]  /*0640*/  @P2 LOP3.LUT R7, R7, R18, RZ, 0x3c, !PT ;  /* 0x0000001207072212 */ /* 0x000fc600078e3cff */
[----:B------:R-:W3:Y:S01]  /*0650*/  @P4 LDG.E R18, desc[UR6][R16.64+0x58] ;  /* 0x0000580610124981 */ /* 0x000ee2000c1e1900 */
[----:B------:R-:W-:-:S03]  /*0660*/  @P2 LOP3.LUT R6, R6, R19, RZ, 0x3c, !PT ;  /* 0x0000001306062212 */ /* 0x000fc600078e3cff */
[----:B------:R-:W3:Y:S01]  /*0670*/  @P4 LDG.E R19, desc[UR6][R16.64+0x54] ;  /* 0x0000540610134981 */ /* 0x000ee2000c1e1900 */
[----:B------:R-:W-:Y:S02]  /*0680*/  @P3 LOP3.LUT R8, R8, R25, RZ, 0x3c, !PT ;  /* 0x0000001908083212 */ /* 0x000fe400078e3cff */
[----:B------:R-:W-:Y:S01]  /*0690*/  @P3 LOP3.LUT R7, R7, R24, RZ, 0x3c, !PT ;  /* 0x0000001807073212 */ /* 0x000fe200078e3cff */
[----:B------:R-:W3:Y:S01]  /*06a0*/  @P5 LDG.E R25, desc[UR6][R16.64+0x70] ;  /* 0x0000700610195981 */ /* 0x000ee2000c1e1900 */
[----:B------:R-:W-:-:S03]  /*06b0*/  @P3 LOP3.LUT R6, R6, R23, RZ, 0x3c, !PT ;  /* 0x0000001706063212 */ /* 0x000fc600078e3cff */
[----:B------:R-:W3:Y:S04]  /*06c0*/  @P5 LDG.E R23, desc[UR6][R16.64+0x68] ;  /* 0x0000680610175981 */ /* 0x000ee8000c1e1900 */
[----:B------:R-:W3:Y:S01]  /*06d0*/  @P5 LDG.E R24, desc[UR6][R16.64+0x6c] ;  /* 0x00006c0610185981 */ /* 0x000ee2000c1e1900 */
[----:B------:R-:W-:Y:S02]  /*06e0*/  LOP3.LUT P0, RZ, R22, 0x80, RZ, 0xc0, !PT ;  /* 0x0000008016ff7812 */ /* 0x000fe4000780c0ff */
[----:B--2---:R-:W-:-:S11]  /*06f0*/  @P5 LOP3.LUT R3, R3, R20, RZ, 0x3c, !PT ;  /* 0x0000001403035212 */ /* 0x004fd600078e3cff */
        /* <DEDUP_REMOVED lines=15> */
[----:B------:R-:W-:Y:S02]  /*07f0*/  @P6 LOP3.LUT R9, R9, R28, RZ, 0x3c, !PT ;  /* 0x0000001c09096212 */ /* 0x000fe400078e3cff */
[----:B--2---:R-:W-:Y:S02]  /*0800*/  @P0 LOP3.LUT R3, R3, R20, RZ, 0x3c, !PT ;  /* 0x0000001403030212 */ /* 0x004fe400078e3cff */
[----:B----4-:R-:W-:Y:S02]  /*0810*/  @P0 LOP3.LUT R9, R9, R26, RZ, 0x3c, !PT ;  /* 0x0000001a09090212 */ /* 0x010fe400078e3cff */
[----:B---3--:R-:W-:Y:S02]  /*0820*/  @P6 LOP3.LUT R8, R8, R21, RZ, 0x3c, !PT ;  /* 0x0000001508086212 */ /* 0x008fe400078e3cff */
[----:B------:R-:W-:Y:S02]  /*0830*/  @P6 LOP3.LUT R7, R7, R18, RZ, 0x3c, !PT ;  /* 0x0000001207076212 */ /* 0x000fe400078e3cff */
[----:B------:R-:W-:-:S02]  /*0840*/  @P6 LOP3.LUT R6, R6, R19, RZ, 0x3c, !PT ;  /* 0x0000001306066212 */ /* 0x000fc400078e3cff */
[----:B------:R-:W-:Y:S02]  /*0850*/  @P0 LOP3.LUT R8, R8, R25, RZ, 0x3c, !PT ;  /* 0x0000001908080212 */ /* 0x000fe400078e3cff */
[----:B------:R-:W-:Y:S02]  /*0860*/  @P0 LOP3.LUT R6, R6, R23, RZ, 0x3c, !PT ;  /* 0x0000001706060212 */ /* 0x000fe400078e3cff */
[----:B------:R-:W-:Y:S02]  /*0870*/  @P0 LOP3.LUT R7, R7, R24, RZ, 0x3c, !PT ;  /* 0x0000001807070212 */ /* 0x000fe400078e3cff */
[----:B------:R-:W-:-:S13]  /*0880*/  R2P PR, R22.B1, 0x7f ;  /* 0x0000007f16007804 */ /* 0x000fda0000001000 */
[----:B------:R-:W2:Y:S04]  /*0890*/  @P0 LDG.E R18, desc[UR6][R16.64+0xb0] ;  /* 0x0000b00610120981 */ /* 0x000ea8000c1e1900 */
[----:B------:R-:W3:Y:S04]  /*08a0*/  @P1 LDG.E R20, desc[UR6][R16.64+0xc4] ;  /* 0x0000c40610141981 */ /* 0x000ee8000c1e1900 */
[----:B------:R-:W4:Y:S04]  /*08b0*/  @P2 LDG.E R28, desc[UR6][R16.64+0xd8] ;  /* 0x0000d806101c2981 */ /* 0x000f28000c1e1900 */
[----:B------:R-:W4:Y:S04]  /*08c0*/  @P3 LDG.E R23, desc[UR6][R16.64+0xec] ;  /* 0x0000ec0610173981 */ /* 0x000f28000c1e1900 */
[----:B------:R-:W4:Y:S04]  /*08d0*/  @P0 LDG.E R21, desc[UR6][R16.64+0xac] ;  /* 0x0000ac0610150981 */ /* 0x000f28000c1e1900 */
[----:B------:R-:W4:Y:S04]  /*08e0*/  @P0 LDG.E R24, desc[UR6][R16.64+0xa0] ;  /* 0x0000a00610180981 */ /* 0x000f28000c1e1900 */
[----:B------:R-:W4:Y:S04]  /*08f0*/  @P0 LDG.E R19, desc[UR6][R16.64+0xa4] ;  /* 0x0000a40610130981 */ /* 0x000f28000c1e1900 */
[----:B------:R-:W4:Y:S04]  /*0900*/  @P0 LDG.E R26, desc[UR6][R16.64+0xa8] ;  /* 0x0000a806101a0981 */ /* 0x000f28000c1e1900 */
[----:B------:R-:W4:Y:S04]  /*0910*/  @P4 LDG.E R25, desc[UR6][R16.64+0x100] ;  /* 0x0001000610194981 */ /* 0x000f28000c1e1900 */
[----:B------:R-:W4:Y:S01]  /*0920*/  @P5 LDG.E R27, desc[UR6][R16.64+0x114] ;  /* 0x00011406101b5981 */ /* 0x000f22000c1e1900 */
[----:B--2---:R-:W-:-:S03]  /*0930*/  @P0 LOP3.LUT R9, R9, R18, RZ, 0x3c, !PT ;  /* 0x0000001209090212 */ /* 0x004fc600078e3cff */
[----:B------:R-:W2:Y:S01]  /*0940*/  @P1 LDG.E R18, desc[UR6][R16.64+0xb4] ;  /* 0x0000b40610121981 */ /* 0x000ea2000c1e1900 */
[----:B---3--:R-:W-:-:S03]  /*0950*/  @P1 LOP3.LUT R9, R9, R20, RZ, 0x3c, !PT ;  /* 0x0000001409091212 */ /* 0x008fc600078e3cff */
[----:B------:R-:W3:Y:S01]  /*0960*/  @P6 LDG.E R20, desc[UR6][R16.64+0x128] ;  /* 0x0001280610146981 */ /* 0x000ee2000c1e1900 */
[----:B----4-:R-:W-:-:S03]  /*0970*/  @P2 LOP3.LUT R9, R9, R28, RZ, 0x3c, !PT ;  /* 0x0000001c09092212 */ /* 0x010fc600078e3cff */
[----:B------:R-:W4:Y:S01]  /*0980*/  @P5 LDG.E R28, desc[UR6][R16.64+0x104] ;  /* 0x00010406101c5981 */ /* 0x000f22000c1e1900 */
[----:B------:R-:W-:-:S03]  /*0990*/  @P3 LOP3.LUT R9, R9, R23, RZ, 0x3c, !PT ;  /* 0x0000001709093212 */ /* 0x000fc600078e3cff */
[----:B------:R-:W4:Y:S01]  /*09a0*/  @P1 LDG.E R23, desc[UR6][R16.64+0xc0] ;  /* 0x0000c00610171981 */ /* 0x000f22000c1e1900 */
[----:B------:R-:W-:-:S03]  /*09b0*/  @P0 LOP3.LUT R8, R8, R21, RZ, 0x3c, !PT ;  /* 0x0000001508080212 */ /* 0x000fc600078e3cff */
[----:B------:R-:W4:Y:S01]  /*09c0*/  @P1 LDG.E R21, desc[UR6][R16.64+0xb8] ;  /* 0x0000b80610151981 */ /* 0x000f22000c1e1900 */
[----:B------:R-:W-:-:S03]  /*09d0*/  @P0 LOP3.LUT R3, R3, R24, RZ, 0x3c, !PT ;  /* 0x0000001803030212 */ /* 0x000fc600078e3cff */
[----:B------:R-:W4:Y:S01]  /*09e0*/  @P2 LDG.E R24, desc[UR6][R16.64+0xc8] ;  /* 0x0000c80610182981 */ /* 0x000f22000c1e1900 */
[----:B------:R-:W-:-:S03]  /*09f0*/  @P0 LOP3.LUT R6, R6, R19, RZ, 0x3c, !PT ;  /* 0x0000001306060212 */ /* 0x000fc600078e3cff */
[----:B------:R-:W4:Y:S01]  /*0a00*/  @P3 LDG.E R19, desc[UR6][R16.64+0xe0] ;  /* 0x0000e00610133981 */ /* 0x000f22000c1e1900 */
[----:B------:R-:W-:Y:S02]  /*0a10*/  @P0 LOP3.LUT R7, R7, R26, RZ, 0x3c, !PT ;  /* 0x0000001a07070212 */ /* 0x000fe400078e3cff */
[----:B------:R-:W-:Y:S01]  /*0a20*/  LOP3.LUT P0, RZ, R22, 0x8000, RZ, 0xc0, !PT ;  /* 0x0000800016ff7812 */ /* 0x000fe2000780c0ff */
[----:B------:R-:W4:Y:S01]  /*0a30*/  @P2 LDG.E R26, desc[UR6][R16.64+0xd0] ;  /* 0x0000d006101a2981 */ /* 0x000f22000c1e1900 */
[----:B------:R-:W-:-:S03]  /*0a40*/  @P4 LOP3.LUT R9, R9, R25, RZ, 0x3c, !PT ;  /* 0x0000001909094212 */ /* 0x000fc600078e3cff */
[----:B------:R-:W4:Y:S04]  /*0a50*/  @P1 LDG.E R22, desc[UR6][R16.64+0xbc] ;  /* 0x0000bc0610161981 */ /* 0x000f28000c1e1900 */
[----:B------:R-:W4:Y:S01]  /*0a60*/  @P2 LDG.E R25, desc[UR6][R16.64+0xcc] ;  /* 0x0000cc0610192981 */ /* 0x000f22000c1e1900 */
[----:B------:R-:W-:-:S03]  /*0a70*/  @P5 LOP3.LUT R9, R9, R27, RZ, 0x3c, !PT ;  /* 0x0000001b09095212 */ /* 0x000fc600078e3cff */
[----:B------:R-:W4:Y:S01]  /*0a80*/  @P2 LDG.E R27, desc[UR6][R16.64+0xd4] ;  /* 0x0000d406101b2981 */ /* 0x000f22000c1e1900 */
[----:B--2---:R-:W-:-:S03]  /*0a90*/  @P1 LOP3.LUT R3, R3, R18, RZ, 0x3c, !PT ;  /* 0x0000001203031212 */ /* 0x004fc600078e3cff */
[----:B------:R-:W2:Y:S01]  /*0aa0*/  @P5 LDG.E R18, desc[UR6][R16.64+0x10c] ;  /* 0x00010c0610125981 */ /* 0x000ea2000c1e1900 */
[----:B---3--:R-:W-:-:S03]  /*0ab0*/  @P6 LOP3.LUT R9, R9, R20, RZ, 0x3c, !PT ;  /* 0x0000001409096212 */ /* 0x008fc600078e3cff */
[----:B------:R-:W3:Y:S01]  /*0ac0*/  @P3 LDG.E R20, desc[UR6][R16.64+0xdc] ;  /* 0x0000dc0610143981 */ /* 0x000ee2000c1e1900 */
[----:B----4-:R-:W-:Y:S02]  /*0ad0*/  @P1 LOP3.LUT R6, R6, R21, RZ, 0x3c, !PT ;  /* 0x0000001506061212 */ /* 0x010fe400078e3cff */
[----:B------:R-:W-:Y:S01]  /*0ae0*/  @P1 LOP3.LUT R8, R8, R23, RZ, 0x3c, !PT ;  /* 0x0000001708081212 */ /* 0x000fe200078e3cff */
[----:B------:R-:W4:Y:S01]  /*0af0*/  @P5 LDG.E R21, desc[UR6][R16.64+0x108] ;  /* 0x0001080610155981 */ /* 0x000f22000c1e1900 */
[----:B------:R-:W-:-:S03]  /*0b00*/  @P2 LOP3.LUT R3, R3, R24, RZ, 0x3c, !PT ;  /* 0x0000001803032212 */ /* 0x000fc600078e3cff */
[----:B------:R-:W2:Y:S04]  /*0b10*/  @P3 LDG.E R23, desc[UR6][R16.64+0xe8] ;  /* 0x0000e80610173981 */ /* 0x000ea8000c1e1900 */
        /* <DEDUP_REMOVED lines=11> */
[----:B---3--:R-:W-:-:S03]  /*0bd0*/  @P3 LOP3.LUT R3, R3, R20, RZ, 0x3c, !PT ;  /* 0x0000001403033212 */ /* 0x008fc600078e3cff */
[----:B------:R-:W3:Y:S01]  /*0be0*/  @P6 LDG.E R20, desc[UR6][R16.64+0x118] ;  /* 0x0001180610146981 */ /* 0x000ee2000c1e1900 */
[----:B--2---:R-:W-:-:S03]  /*0bf0*/  @P3 LOP3.LUT R8, R8, R23, RZ, 0x3c, !PT ;  /* 0x0000001708083212 */ /* 0x004fc600078e3cff */
[----:B------:R-:W2:Y:S01]  /*0c00*/  @P6 LDG.E R23, desc[UR6][R16.64+0x11c] ;  /* 0x00011c0610176981 */ /* 0x000ea2000c1e1900 */
[----:B----4-:R-:W-:-:S03]  /*0c10*/  @P4 LOP3.LUT R3, R3, R24, RZ, 0x3c, !PT ;  /* 0x0000001803034212 */ /* 0x010fc600078e3cff */
[----:B------:R-:W4:Y:S01]  /*0c20*/  @P0 LDG.E R24, desc[UR6][R16.64+0x12c] ;  /* 0x00012c0610180981 */ /* 0x000f22000c1e1900 */
[----:B------:R-:W-:-:S03]  /*0c30*/  @P3 LOP3.LUT R7, R7, R22, RZ, 0x3c, !PT ;  /* 0x0000001607073212 */ /* 0x000fc600078e3cff */
[----:B------:R-:W4:Y:S01]  /*0c40*/  @P6 LDG.E R22, desc[UR6][R16.64+0x120] ;  /* 0x0001200610166981 */ /* 0x000f22000c1e1900 */
[----:B------:R-:W-:-:S03]  /*0c50*/  @P4 LOP3.LUT R6, R6, R25, RZ, 0x3c, !PT ;  /* 0x0000001906064212 */ /* 0x000fc600078e3cff */
[----:B------:R-:W4:Y:S01]  /*0c60*/  @P0 LDG.E R25, desc[UR6][R16.64+0x130] ;  /* 0x0001300610190981 */ /* 0x000f22000c1e1900 */
[----:B------:R-:W-:Y:S02]  /*0c70*/  @P4 LOP3.LUT R7, R7, R26, RZ, 0x3c, !PT ;  /* 0x0000001a07074212 */ /* 0x000fe400078e3cff */
[----:B------:R-:W-:Y:S01]  /*0c80*/  @P5 LOP3.LUT R6, R6, R21, RZ, 0x3c, !PT ;  /* 0x0000001506065212 */ /* 0x000fe200078e3cff */
[----:B------:R-:W4:Y:S01]  /*0c90*/  @P0 LDG.E R26, desc[UR6][R16.64+0x13c] ;  /* 0x00013c06101a0981 */ /* 0x000f22000c1e1900 */
[----:B------:R-:W-:-:S03]  /*0ca0*/  @P4 LOP3.LUT R8, R8, R27, RZ, 0x3c, !PT ;  /* 0x0000001b08084212 */ /* 0x000fc600078e3cff */
[----:B------:R-:W4:Y:S01]  /*0cb0*/  @P6 LDG.E R21, desc[UR6][R16.64+0x124] ;  /* 0x0001240610156981 */ /* 0x000f22000c1e1900 */
[----:B------:R-:W-:-:S03]  /*0cc0*/  @P5 LOP3.LUT R7, R7, R18, RZ, 0x3c, !PT ;  /* 0x0000001207075212 */ /* 0x000fc600078e3cff */
[----:B------:R-:W4:Y:S04]  /*0cd0*/  @P0 LDG.E R18, desc[UR6][R16.64+0x134] ;  /* 0x0001340610120981 */ /* 0x000f28000c1e1900 */
[----:B------:R-:W4:Y:S01]  /*0ce0*/  @P0 LDG.E R27, desc[UR6][R16.64+0x138] ;  /* 0x00013806101b0981 */ /* 0x000f22000c1e1900 */
[----:B------:R-:W-:Y:S01]  /*0cf0*/  UIADD3 UR4, UPT, UPT, UR4, 0x10, URZ ;  /* 0x0000001004047890 */ /* 0x000fe2000fffe0ff */
[----:B------:R-:W-:-:S03]  /*0d00*/  @P5 LOP3.LUT R3, R3, R28, RZ, 0x3c, !PT ;  /* 0x0000001c03035212 */ /* 0x000fc600078e3cff */
[----:B------:R-:W-:Y:S01]  /*0d10*/  UISETP.NE.AND UP0, UPT, UR4, 0x20, UPT ;  /* 0x000000200400788c */ /* 0x000fe2000bf05270 */
[----:B------:R-:W-:Y:S02]  /*0d20*/  @P5 LOP3.LUT R8, R8, R19, RZ, 0x3c, !PT ;  /* 0x0000001308085212 */ /* 0x000fe400078e3cff */
[----:B---3--:R-:W-:Y:S02]  /*0d30*/  @P6 LOP3.LUT R3, R3, R20, RZ, 0x3c, !PT ;  /* 0x0000001403036212 */ /* 0x008fe400078e3cff */
[----:B--2---:R-:W-:Y:S02]  /*0d40*/  @P6 LOP3.LUT R6, R6, R23, RZ, 0x3c, !PT ;  /* 0x0000001706066212 */ /* 0x004fe400078e3cff */
[----:B----4-:R-:W-:Y:S02]  /*0d50*/  @P0 LOP3.LUT R3, R3, R24, RZ, 0x3c, !PT ;  /* 0x0000001803030212 */ /* 0x010fe400078e3cff */
[----:B------:R-:W-:Y:S02]  /*0d60*/  @P6 LOP3.LUT R7, R7, R22, RZ, 0x3c, !PT ;  /* 0x0000001607076212 */ /* 0x000fe400078e3cff */
[----:B------:R-:W-:-:S02]  /*0d70*/  @P0 LOP3.LUT R6, R6, R25, RZ, 0x3c, !PT ;  /* 0x0000001906060212 */ /* 0x000fc400078e3cff */
[----:B------:R-:W-:Y:S02]  /*0d80*/  @P0 LOP3.LUT R9, R9, R26, RZ, 0x3c, !PT ;  /* 0x0000001a09090212 */ /* 0x000fe400078e3cff */
[----:B------:R-:W-:Y:S02]  /*0d90*/  @P6 LOP3.LUT R8, R8, R21, RZ, 0x3c, !PT ;  /* 0x0000001508086212 */ /* 0x000fe400078e3cff */
[----:B------:R-:W-:Y:S02]  /*0da0*/  @P0 LOP3.LUT R7, R7, R18, RZ, 0x3c, !PT ;  /* 0x0000001207070212 */ /* 0x000fe400078e3cff */
[----:B------:R-:W-:Y:S01]  /*0db0*/  @P0 LOP3.LUT R8, R8, R27, RZ, 0x3c, !PT ;  /* 0x0000001b08080212 */ /* 0x000fe200078e3cff */
[----:B------:R-:W-:Y:S06]  /*0dc0*/  BRA.U UP0, `(.L_x_4) ;  /* 0xfffffff500487547 */ /* 0x000fec000b83ffff */
[----:B------:R-:W-:-:S05]  /*0dd0*/  VIADD R15, R15, 0x1 ;  /* 0x000000010f0f7836 */ /* 0x000fca0000000000 */
[----:B------:R-:W-:-:S13]  /*0de0*/  ISETP.NE.AND P0, PT, R15, 0x5, PT ;  /* 0x000000050f00780c */ /* 0x000fda0003f05270 */
[----:B------:R-:W-:Y:S05]  /*0df0*/  @P0 BRA `(.L_x_5) ;  /* 0xfffffff400300947 */ /* 0x000fea000383ffff */
[----:B------:R-:W-:Y:S01]  /*0e00*/  LOP3.LUT R2, R13, 0x3, RZ, 0xc0, !PT ;  /* 0x000000030d027812 */ /* 0x000fe200078ec0ff */
[----:B------:R0:W-:Y:S03]  /*0e10*/  STL.64 [R1+0x8], R6 ;  /* 0x0000080601007387 */ /* 0x0001e60000100a00 */
[----:B------:R-:W-:Y:S01]  /*0e20*/  ISETP.NE.U32.AND P0, PT, R2, 0x1, PT ;  /* 0x000000010200780c */ /* 0x000fe20003f05070 */
[----:B------:R0:W-:Y:S03]  /*0e30*/  STL.64 [R1+0x10], R8 ;  /* 0x0000100801007387 */ /* 0x0001e60000100a00 */
[----:B------:R-:W-:Y:S01]  /*0e40*/  ISETP.NE.AND.EX P0, PT, RZ, RZ, PT, P0 ;  /* 0x000000ffff00720c */ /* 0x000fe20003f05300 */
[----:B------:R0:W-:-:S12]  /*0e50*/  STL [R1+0x4], R3 ;  /* 0x0000040301007387 */ /* 0x0001d80000100800 */
[----:B0-----:R-:W-:Y:S05]  /*0e60*/  @!P0 BRA `(.L_x_3) ;  /* 0x0000001800088947 */ /* 0x001fea0003800000 */
[----:B------:R-:W-:Y:S01]  /*0e70*/  UMOV UR4, URZ ;  /* 0x000000ff00047c82 */ /* 0x000fe20008000000 */
[----:B------:R-:W-:Y:S01]  /*0e80*/  UMOV UR5, URZ ;  /* 0x000000ff00057c82 */ /* 0x000fe20008000000 */
[----:B------:R-:W-:Y:S02]  /*0e90*/  IMAD.MOV.U32 R15, RZ, RZ, RZ ;  /* 0x000000ffff0f7224 */ /* 0x000fe400078e00ff */
[----:B------:R-:W-:Y:S02]  /*0ea0*/  IMAD.MOV.U32 R8, RZ, RZ, RZ ;  /* 0x000000ffff087224 */ /* 0x000fe400078e00ff */
[----:B------:R-:W-:Y:S02]  /*0eb0*/  IMAD.MOV.U32 R7, RZ, RZ, RZ ;  /* 0x000000ffff077224 */ /* 0x000fe400078e00ff */
[----:B------:R-:W-:Y:S02]  /*0ec0*/  IMAD.MOV.U32 R3, RZ, RZ, RZ ;  /* 0x000000ffff037224 */ /* 0x000fe400078e00ff */
[----:B------:R-:W-:-:S02]  /*0ed0*/  IMAD.U32 R9, RZ, RZ, UR4 ;  /* 0x00000004ff097e24 */ /* 0x000fc4000f8e00ff */
[----:B------:R-:W-:-:S07]  /*0ee0*/  IMAD.U32 R6, RZ, RZ, UR5 ;  /* 0x00000005ff067e24 */ /* 0x000fce000f8e00ff */
.L_x_7:
[----:B------:R-:W-:-:S06]  /*0ef0*/  IMAD R2, R15, 0x4, R4 ;  /* 0x000000040f027824 */ /* 0x000fcc00078e0204 */
[----:B------:R-:W5:Y:S01]  /*0f00*/  LDL R2, [R2+0x4] ;  /* 0x0000040002027983 */ /* 0x000f620000100800 */
[----:B------:R-:W-:-:S05]  /*0f10*/  UMOV UR4, URZ ;  /* 0x000000ff00047c82 */ /* 0x000fca0008000000 */
.L_x_6:
        /* <DEDUP_REMOVED lines=178> */
[----:B------:R0:W-:Y:S03]  /*1a40*/  STL [R1+0x4], R3 ;  /* 0x0000040301007387 */ /* 0x0001e60000100800 */
[----:B------:R-:W-:Y:S01]  /*1a50*/  ISETP.NE.U32.AND P0, PT, R2, 0x3, PT ;  /* 0x000000030200780c */ /* 0x000fe20003f05070 */
[----:B------:R0:W-:Y:S03]  /*1a60*/  STL.64 [R1+0x8], R6 ;  /* 0x0000080601007387 */ /* 0x0001e60000100a00 */
[----:B------:R-:W-:Y:S01]  /*1a70*/  ISETP.NE.AND.EX P0, PT, RZ, RZ, PT, P0 ;  /* 0x000000ffff00720c */ /* 0x000fe20003f05300 */
[----:B------:R0:W-:-:S12]  /*1a80*/  STL.64 [R1+0x10], R8 ;  /* 0x0000100801007387 */ /* 0x0001d80000100a00 */
[----:B0-----:R-:W-:Y:S05]  /*1a90*/  @P0 BRA `(.L_x_3) ;  /* 0x0000000800fc0947 */ /* 0x001fea0003800000 */
        /* <DEDUP_REMOVED lines=8> */
.L_x_9:
[----:B------:R-:W-:-:S06]  /*1b20*/  IMAD R2, R15, 0x4, R4 ;  /* 0x000000040f027824 */ /* 0x000fcc00078e0204 */
[----:B------:R-:W5:Y:S01]  /*1b30*/  LDL R2, [R2+0x4] ;  /* 0x0000040002027983 */ /* 0x000f620000100800 */
[----:B------:R-:W-:-:S05]  /*1b40*/  UMOV UR4, URZ ;  /* 0x000000ff00047c82 */ /* 0x000fca0008000000 */
.L_x_8:
        /* <DEDUP_REMOVED lines=177> */
[----:B------:R0:W-:Y:S04]  /*2660*/  STL [R1+0x4], R3 ;  /* 0x0000040301007387 */ /* 0x0001e80000100800 */
[----:B------:R0:W-:Y:S04]  /*2670*/  STL.64 [R1+0x8], R6 ;  /* 0x0000080601007387 */ /* 0x0001e80000100a00 */
[----:B------:R0:W-:Y:S02]  /*2680*/  STL.64 [R1+0x10], R8 ;  /* 0x0000100801007387 */ /* 0x0001e40000100a00 */
.L_x_3:
[----:B------:R-:W-:Y:S05]  /*2690*/  BSYNC.RECONVERGENT B1 ;  /* 0x0000000000017941 */ /* 0x000fea0003800200 */
.L_x_2:
[C---:B------:R-:W-:Y:S01]  /*26a0*/  ISETP.GE.U32.AND P0, PT, R13.reuse, 0x4, PT ;  /* 0x000000040d00780c */ /* 0x040fe20003f06070 */
[----:B------:R-:W-:Y:S01]  /*26b0*/  VIADD R12, R12, 0x1 ;  /* 0x000000010c0c7836 */ /* 0x000fe20000000000 */
[--C-:B------:R-:W-:Y:S02]  /*26c0*/  SHF.R.U64 R13, R13, 0x2, R14.reuse ;  /* 0x000000020d0d7819 */ /* 0x100fe4000000120e */
[----:B------:R-:W-:Y:S02]  /*26d0*/  ISETP.GE.U32.AND.EX P0, PT, R14, RZ, PT, P0 ;  /* 0x000000ff0e00720c */ /* 0x000fe40003f06100 */
[----:B------:R-:W-:-:S11]  /*26e0*/  SHF.R.U32.HI R14, RZ, 0x2, R14 ;  /* 0x00000002ff0e7819 */ /* 0x000fd6000001160e */
[----:B------:R-:W-:Y:S05]  /*26f0*/  @P0 BRA `(.L_x_10) ;  /* 0xffffffd800c40947 */ /* 0x000fea000383ffff */
.L_x_1:
[----:B------:R-:W-:Y:S05]  /*2700*/  BSYNC.RECONVERGENT B0 ;  /* 0x0000000000007941 */ /* 0x000fea0003800200 */
.L_x_0:
[----:B------:R-:W-:Y:S01]  /*2710*/  ISETP.NE.AND P0, PT, R5, RZ, PT ;  /* 0x000000ff0500720c */ /* 0x000fe20003f05270 */
[----:B------:R-:W-:-:S12]  /*2720*/  BSSY.RECONVERGENT B0, `(.L_x_11) ;  /* 0x0000258000007945 */ /* 0x000fd80003800200 */
[----:B------:R-:W-:Y:S05]  /*2730*/  @!P0 BRA `(.L_x_12) ;  /* 0x0000002400588947 */ /* 0x000fea0003800000 */
[----:B------:R-:W-:Y:S02]  /*2740*/  IMAD.MOV.U32 R12, RZ, RZ, RZ ;  /* 0x000000ffff0c7224 */ /* 0x000fe400078e00ff */
[----:B------:R-:W-:Y:S02]  /*2750*/  IMAD.MOV.U32 R13, RZ, RZ, R5 ;  /* 0x000000ffff0d7224 */ /* 0x000fe400078e0005 */
[----:B------:R-:W-:-:S07]  /*2760*/  IMAD.MOV.U32 R14, RZ, RZ, RZ ;  /* 0x000000ffff0e7224 */ /* 0x000fce00078e00ff */
.L_x_21:
[----:B-1----:R-:W-:Y:S01]  /*2770*/  LOP3.LUT R2, R13, 0x3, RZ, 0xc0, !PT ;  /* 0x000000030d027812 */ /* 0x002fe200078ec0ff */
[----:B------:R-:W-:Y:S03]  /*2780*/  BSSY.RECONVERGENT B1, `(.L_x_13) ;  /* 0x000024b000017945 */ /* 0x000fe60003800200 */
[----:B------:R-:W-:-:S04]  /*2790*/  ISETP.NE.U32.AND P0, PT, R2, RZ, PT ;  /* 0x000000ff0200720c */ /* 0x000fc80003f05070 */
[----:B------:R-:W-:-:S13]  /*27a0*/  ISETP.NE.AND.EX P0, PT, RZ, RZ, PT, P0 ;  /* 0x000000ffff00720c */ /* 0x000fda0003f05300 */
[----:B------:R-:W-:Y:S05]  /*27b0*/  @!P0 BRA `(.L_x_14) ;  /* 0x00000024001c8947 */ /* 0x000fea0003800000 */
[----:B------:R-:W1:Y:S01]  /*27c0*/  LDC.64 R10, c[0x4][0x8] ;  /* 0x01000200ff0a7b82 */ /* 0x000e620000000a00 */
[----:B------:R-:W-:Y:S01]  /*27d0*/  UMOV UR4, URZ ;  /* 0x000000ff00047c82 */ /* 0x000fe20008000000 */
[----:B------:R-:W-:Y:S01]  /*27e0*/  UMOV UR5, URZ ;  /* 0x000000ff00057c82 */ /* 0x000fe20008000000 */
[----:B------:R-:W-:Y:S02]  /*27f0*/  IMAD.MOV.U32 R15, RZ, RZ, RZ ;  /* 0x000000ffff0f7224 */ /* 0x000fe400078e00ff */
[----:B0-----:R-:W-:Y:S02]  /*2800*/  IMAD.MOV.U32 R8, RZ, RZ, RZ ;  /* 0x000000ffff087224 */ /* 0x001fe400078e00ff */
[----:B------:R-:W-:Y:S02]  /*2810*/  IMAD.MOV.U32 R7, RZ, RZ, RZ ;  /* 0x000000ffff077224 */ /* 0x000fe400078e00ff */
[----:B------:R-:W-:Y:S02]  /*2820*/  IMAD.MOV.U32 R3, RZ, RZ, RZ ;  /* 0x000000ffff037224 */ /* 0x000fe400078e00ff */
[----:B------:R-:W-:-:S02]  /*2830*/  IMAD.U32 R9, RZ, RZ, UR4 ;  /* 0x00000004ff097e24 */ /* 0x000fc4000f8e00ff */
[----:B------:R-:W-:Y:S02]  /*2840*/  IMAD.U32 R6, RZ, RZ, UR5 ;  /* 0x00000005ff067e24 */ /* 0x000fe4000f8e00ff */
[----:B-1----:R-:W-:-:S07]  /*2850*/  IMAD.WIDE.U32 R10, R12, 0xc80, R10 ;  /* 0x00000c800c0a7825 */ /* 0x002fce00078e000a */
.L_x_16:
[----:B------:R-:W-:-:S06]  /*2860*/  IMAD R2, R15, 0x4, R4 ;  /* 0x000000040f027824 */ /* 0x000fcc00078e0204 */
[----:B------:R-:W5:Y:S01]  /*2870*/  LDL R2, [R2+0x4] ;  /* 0x0000040002027983 */ /* 0x000f620000100800 */
[----:B------:R-:W-:-:S05]  /*2880*/  UMOV UR4, URZ ;  /* 0x000000ff00047c82 */ /* 0x000fca0008000000 */
.L_x_15:
        /* <DEDUP_REMOVED lines=183> */
[----:B-1----:R-:W-:Y:S05]  /*3400*/  @!P0 BRA `(.L_x_14) ;  /* 0x0000001800088947 */ /* 0x002fea0003800000 */
        /* <DEDUP_REMOVED lines=8> */
.L_x_18:
[----:B------:R-:W-:-:S06]  /*3490*/  IMAD R2, R15, 0x4, R4 ;  /* 0x000000040f027824 */ /* 0x000fcc00078e0204 */
[----:B------:R-:W5:Y:S01]  /*34a0*/  LDL R2, [R2+0x4] ;  /* 0x0000040002027983 */ /* 0x000f620000100800 */
[----:B------:R-:W-:-:S05]  /*34b0*/  UMOV UR4, URZ ;  /* 0x000000ff00047c82 */ /* 0x000fca0008000000 */
.L_x_17:
        /* <DEDUP_REMOVED lines=183> */
[----:B-1----:R-:W-:Y:S05]  /*4030*/  @P0 BRA `(.L_x_14) ;  /* 0x0000000800fc0947 */ /* 0x002fea0003800000 */
        /* <DEDUP_REMOVED lines=8> */
.L_x_20:
[----:B------:R-:W-:-:S06]  /*40c0*/  IMAD R2, R15, 0x4, R4 ;  /* 0x000000040f027824 */ /* 0x000fcc00078e0204 */
[----:B------:R-:W5:Y:S01]  /*40d0*/  LDL R2, [R2+0x4] ;  /* 0x0000040002027983 */ /* 0x000f620000100800 */
[----:B------:R-:W-:-:S05]  /*40e0*/  UMOV UR4, URZ ;  /* 0x000000ff00047c82 */ /* 0x000fca0008000000 */
.L_x_19:
        /* <DEDUP_REMOVED lines=180> */
.L_x_14:
[----:B------:R-:W-:Y:S05]  /*4c30*/  BSYNC.RECONVERGENT B1 ;  /* 0x0000000000017941 */ /* 0x000fea0003800200 */
.L_x_13:
[C---:B------:R-:W-:Y:S01]  /*4c40*/  ISETP.GT.U32.AND P0, PT, R13.reuse, 0x3, PT ;  /* 0x000000030d00780c */ /* 0x040fe20003f04070 */
[----:B------:R-:W-:Y:S01]  /*4c50*/  VIADD R12, R12, 0x1 ;  /* 0x000000010c0c7836 */ /* 0x000fe20000000000 */
[--C-:B------:R-:W-:Y:S02]  /*4c60*/  SHF.R.U64 R13, R13, 0x2, R14.reuse ;  /* 0x000000020d0d7819 */ /* 0x100fe4000000120e */
[----:B------:R-:W-:Y:S02]  /*4c70*/  ISETP.GT.U32.AND.EX P0, PT, R14, RZ, PT, P0 ;  /* 0x000000ff0e00720c */ /* 0x000fe40003f04100 */
[----:B------:R-:W-:-:S11]  /*4c80*/  SHF.R.U32.HI R14, RZ, 0x2, R14 ;  /* 0x00000002ff0e7819 */ /* 0x000fd6000001160e */
[----:B------:R-:W-:Y:S05]  /*4c90*/  @P0 BRA `(.L_x_21) ;  /* 0xffffffd800b40947 */ /* 0x000fea000383ffff */
.L_x_12:
[----:B------:R-:W-:Y:S05]  /*4ca0*/  BSYNC.RECONVERGENT B0 ;  /* 0x0000000000007941 */ /* 0x000fea0003800200 */
.L_x_11:
[----:B------:R-:W2:Y:S01]  /*4cb0*/  LDC R10, c[0x0][0x3a4] ;  /* 0x0000e900ff0a7b82 */ /* 0x000ea20000000800 */
[----:B-1----:R-:W-:Y:S01]  /*4cc0*/  SHF.R.U32.HI R2, RZ, 0x2, R3 ;  /* 0x00000002ff027819 */ /* 0x002fe20000011603 */
[----:B------:R-:W1:Y:S01]  /*4cd0*/  LDCU UR4, c[0x0][0x3a0] ;  /* 0x00007400ff0477ac */ /* 0x000e620008000800 */
[----:B0-----:R-:W-:Y:S02]  /*4ce0*/  SHF.R.U32.HI R7, RZ, 0x2, R6 ;  /* 0x00000002ff077819 */ /* 0x001fe40000011606 */
[----:B------:R-:W-:Y:S01]  /*4cf0*/  LOP3.LUT R2, R2, R3, RZ, 0x3c, !PT ;  /* 0x0000000302027212 */ /* 0x000fe200078e3cff */
[----:B------:R-:W-:Y:S01]  /*4d00*/  IMAD.SHL.U32 R3, R9, 0x10, RZ ;  /* 0x0000001009037824 */ /* 0x000fe200078e00ff */
[----:B------:R-:W-:-:S03]  /*4d10*/  LOP3.LUT R7, R7, R6, RZ, 0x3c, !PT ;  /* 0x0000000607077212 */ /* 0x000fc600078e3cff */
[----:B------:R-:W-:-:S05]  /*4d20*/  IMAD.SHL.U32 R4, R2, 0x2, RZ ;  /* 0x0000000202047824 */ /* 0x000fca00078e00ff */
[----:B------:R-:W-:Y:S01]  /*4d30*/  LOP3.LUT R4, R2, R4, R3, 0x96, !PT ;  /* 0x0000000402047212 */ /* 0x000fe200078e9603 */
[----:B------:R-:W-:Y:S02]  /*4d40*/  IMAD.MOV.U32 R2, RZ, RZ, -0x266e14b1 ;  /* 0xd991eb4fff027424 */ /* 0x000fe400078e00ff */
[----:B------:R-:W-:Y:S01]  /*4d50*/  IMAD.SHL.U32 R3, R7, 0x2, RZ ;  /* 0x0000000207037824 */ /* 0x000fe200078e00ff */
[----:B------:R-:W-:Y:S02]  /*4d60*/  LOP3.LUT R9, R4, R9, RZ, 0x3c, !PT ;  /* 0x0000000904097212 */ /* 0x000fe400078e3cff */
[C---:B--2---:R-:W-:Y:S02]  /*4d70*/  LOP3.LUT R8, R10.reuse, 0xaad26b49, RZ, 0x3c, !PT ;  /* 0xaad26b490a087812 */ /* 0x044fe400078e3cff */
[----:B------:R-:W-:-:S03]  /*4d80*/  ISETP.GT.AND P0, PT, R10, -0x1, PT ;  /* 0xffffffff0a00780c */ /* 0x000fc60003f04270 */
[----:B------:R-:W-:Y:S01]  /*4d90*/  IMAD R8, R8, 0x4182bed5, RZ ;  /* 0x4182bed508087824 */ /* 0x000fe200078e02ff */
[----:B------:R-:W-:Y:S01]  /*4da0*/  SEL R11, R2, 0x8bf16996, P0 ;  /* 0x8bf16996020b7807 */ /* 0x000fe20000000000 */
[----:B------:R-:W-:-:S03]  /*4db0*/  IMAD.SHL.U32 R2, R9, 0x10, RZ ;  /* 0x0000001009027824 */ /* 0x000fc600078e00ff */
[----:B------:R-:W-:Y:S02]  /*4dc0*/  IADD3 R8, PT, PT, R11, 0x64f0c9, R8 ;  /* 0x0064f0c90b087810 */ /* 0x000fe40007ffe008 */
[----:B------:R-:W-:-:S03]  /*4dd0*/  LOP3.LUT R4, R7, R3, R2, 0x96, !PT ;  /* 0x0000000307047212 */ /* 0x000fc600078e9602 */
[----:B------:R-:W-:Y:S01]  /*4de0*/  IMAD R2, R5, 0x587c5, R8 ;  /* 0x000587c505027824 */ /* 0x000fe200078e0208 */
[----:B------:R-:W-:-:S04]  /*4df0*/  LOP3.LUT R3, R4, R9, RZ, 0x3c, !PT ;  /* 0x0000000904037212 */ /* 0x000fc800078e3cff */
[----:B------:R-:W-:-:S05]  /*4e00*/  IADD3 R3, PT, PT, R2, 0xb0f8a, R3 ;  /* 0x000b0f8a02037810 */ /* 0x000fca0007ffe003 */
[----:B------:R-:W-:-:S05]  /*4e10*/  IMAD.HI.U32 R4, R3, 0x51eb851f, RZ ;  /* 0x51eb851f03047827 */ /* 0x000fca00078e00ff */
[----:B------:R-:W-:-:S05]  /*4e20*/  SHF.R.U32.HI R4, RZ, 0x5, R4 ;  /* 0x00000005ff047819 */ /* 0x000fca0000011604 */
[----:B------:R-:W-:-:S05]  /*4e30*/  IMAD R4, R4, -0x64, R3 ;  /* 0xffffff9c04047824 */ /* 0x000fca00078e0203 */
[----:B-1----:R-:W-:-:S13]  /*4e40*/  ISETP.GE.U32.AND P0, PT, R4, UR4, PT ;  /* 0x0000000404007c0c */ /* 0x002fda000bf06070 */
[----:B------:R-:W-:Y:S05]  /*4e50*/  @P0 EXIT ;  /* 0x000000000000094d */ /* 0x000fea0003800000 */
[----:B------:R-:W0:Y:S01]  /*4e60*/  LDCU UR4, c[0x0][0x398] ;  /* 0x00007300ff0477ac */ /* 0x000e220008000800 */
[----:B------:R-:W-:Y:S01]  /*4e70*/  IADD3 R3, PT, PT, R2, 0x587c5, R9 ;  /* 0x000587c502037810 */ /* 0x000fe20007ffe009 */
[----:B------:R-:W1:Y:S03]  /*4e80*/  LDCU.128 UR8, c[0x0][0x380] ;  /* 0x00007000ff0877ac */ /* 0x000e660008000c00 */
[----:B------:R-:W-:Y:S01]  /*4e90*/  LOP3.LUT R3, R3, 0x1, RZ, 0xc0, !PT ;  /* 0x0000000103037812 */ /* 0x000fe200078ec0ff */
[----:B------:R-:W2:Y:S04]  /*4ea0*/  LDCU.64 UR12, c[0x0][0x390] ;  /* 0x00007200ff0c77ac */ /* 0x000ea80008000a00 */
[----:B------:R-:W-:-:S05]  /*4eb0*/  IMAD.MOV R9, RZ, RZ, -R3 ;  /* 0x000000ffff097224 */ /* 0x000fca00078e0a03 */
[----:B------:R-:W-:Y:S01]  /*4ec0*/  PRMT R9, R9, 0x7710, RZ ;  /* 0x0000771009097816 */ /* 0x000fe200000000ff */
[----:B0-----:R-:W-:-:S05]  /*4ed0*/  IMAD R0, R5, UR4, R0 ;  /* 0x0000000405007c24 */ /* 0x001fca000f8e0200 */
[C---:B-1----:R-:W-:Y:S02]  /*4ee0*/  IADD3 R2, P0, PT, R0.reuse, UR8, RZ ;  /* 0x0000000800027c10 */ /* 0x042fe4000ff1e0ff */
[----:B------:R-:W-:Y:S02]  /*4ef0*/  SHF.R.S32.HI R7, RZ, 0x1f, R0 ;  /* 0x0000001fff077819 */ /* 0x000fe40000011400 */
[C---:B------:R-:W-:Y:S02]  /*4f00*/  IADD3 R4, P1, PT, R0.reuse, UR10, RZ ;  /* 0x0000000a00047c10 */ /* 0x040fe4000ff3e0ff */
[----:B--2---:R-:W-:Y:S02]  /*4f10*/  IADD3 R6, P2, PT, R0, UR12, RZ ;  /* 0x0000000c00067c10 */ /* 0x004fe4000ff5e0ff */
[C---:B------:R-:W-:Y:S02]  /*4f20*/  IADD3.X R3, PT, PT, R7.reuse, UR9, RZ, P0, !PT ;  /* 0x0000000907037c10 */ /* 0x040fe400087fe4ff */
[----:B------:R-:W-:-:S02]  /*4f30*/  IADD3.X R5, PT, PT, R7, UR11, RZ, P1, !PT ;  /* 0x0000000b07057c10 */ /* 0x000fc40008ffe4ff */
[----:B------:R-:W-:Y:S01]  /*4f40*/  IADD3.X R7, PT, PT, R7, UR13, RZ, P2, !PT ;  /* 0x0000000d07077c10 */ /* 0x000fe200097fe4ff */
[----:B------:R-:W-:Y:S04]  /*4f50*/  STG.E.U8 desc[UR6][R2.64], R9 ;  /* 0x0000000902007986 */ /* 0x000fe8000c101106 */
[----:B------:R-:W-:Y:S04]  /*4f60*/  STG.E.U8 desc[UR6][R4.64], R9 ;  /* 0x0000000904007986 */ /* 0x000fe8000c101106 */
[----:B------:R-:W-:Y:S01]  /*4f70*/  STG.E.U8 desc[UR6][R6.64], R9 ;  /* 0x0000000906007986 */ /* 0x000fe2000c101106 */
[----:B------:R-:W-:Y:S05]  /*4f80*/  EXIT ;  /* 0x000000000000794d */ /* 0x000fea0003800000 */
.L_x_22:
[----:B------:R-:W-:-:S00]  /*4f90*/  BRA `(.L_x_22) ;  /* 0xfffffffc00fc7947 */ /* 0x000fc0000383ffff */
[----:B------:R-:W-:-:S00]  /*4fa0*/  NOP ;  /* 0x0000000000007918 */ /* 0x000fc00000000000 */
        /* <DEDUP_REMOVED lines=13> */
.L_x_23:


//--------------------- .nv.global.init           --------------------------
	.section	.nv.global.init,"aw",@progbits
	.align	4
.nv.global.init:
	.type		mrg32k3aM1SubSeq,@object
	.size		mrg32k3aM1SubSeq,(mrg32k3aM2SubSeq - mrg32k3aM1SubSeq)
mrg32k3aM1SubSeq:
        /*0000*/ 	.byte	0x0b, 0xcc, 0xee, 0x04, 0x73, 0x29, 0x8b, 0x6f, 0xf6, 0x53, 0x03, 0xf6, 0x23, 0xf6, 0xea, 0xda
        /* <DEDUP_REMOVED lines=125> */
	.type		mrg32k3aM2SubSeq,@object
	.size		mrg32k3aM2SubSeq,(mrg32k3aM1 - mrg32k3aM2SubSeq)
mrg32k3aM2SubSeq:
        /* <DEDUP_REMOVED lines=126> */
	.type		mrg32k3aM1,@object
	.size		mrg32k3aM1,(mrg32k3aM1Seq - mrg32k3aM1)
mrg32k3aM1:
        /* <DEDUP_REMOVED lines=144> */
	.type		mrg32k3aM1Seq,@object
	.size		mrg32k3aM1Seq,(mrg32k3aM2 - mrg32k3aM1Seq)
mrg32k3aM1Seq:
        /* <DEDUP_REMOVED lines=144> */
	.type		mrg32k3aM2,@object
	.size		mrg32k3aM2,(mrg32k3aM2Seq - mrg32k3aM2)
mrg32k3aM2:
        /* <DEDUP_REMOVED lines=144> */
	.type		mrg32k3aM2Seq,@object
	.size		mrg32k3aM2Seq,(precalc_xorwow_matrix - mrg32k3aM2Seq)
mrg32k3aM2Seq:
        /* <DEDUP_REMOVED lines=144> */
	.type		precalc_xorwow_matrix,@object
	.size		precalc_xorwow_matrix,(precalc_xorwow_offset_matrix - precalc_xorwow_matrix)
precalc_xorwow_matrix:
        /* <DEDUP_REMOVED lines=6400> */
	.type		precalc_xorwow_offset_matrix,@object
	.size		precalc_xorwow_offset_matrix,(.L_1 - precalc_xorwow_offset_matrix)
precalc_xorwow_offset_matrix:
        /* <DEDUP_REMOVED lines=6400> */
.L_1:


//--------------------- .nv.shared.reserved.0     --------------------------
	.section	.nv.shared.reserved.0,"aw",@nobits
	.weak		__nv_reservedSMEM_offset_0_alias
	.size		__nv_reservedSMEM_offset_0_alias, 0, 64
	.other		__nv_reservedSMEM_offset_0_alias,@"STO_CUDA_RESERVED_SHARED STV_DEFAULT"
__nv_reservedSMEM_offset_0_alias:
	.zero		0
	.zero		64


//--------------------- .nv.constant0._Z7PPnoisePhS_S_mii --------------------------
	.section	.nv.constant0._Z7PPnoisePhS_S_mii,"a",@progbits
	.sectionflags	@""
	.align	4
.nv.constant0._Z7PPnoisePhS_S_mii:
	.zero		936


//--------------------- SYMBOLS --------------------------

	.type		.nv.reservedSmem.offset0,@object
	.size		.nv.reservedSmem.offset0,0x4
